//
// Generated by NVIDIA NVVM Compiler
//
// Compiler Build ID: CL-36424714
// Cuda compilation tools, release 13.0, V13.0.88
// Based on NVVM 20.0.0
//

.version 9.0
.target sm_100
.address_size 64

	// .globl	_Z27compute_means_and_normalizeiiPKfPfS1_

.visible .entry _Z27compute_means_and_normalizeiiPKfPfS1_(
	.param .u32 _Z27compute_means_and_normalizeiiPKfPfS1__param_0,
	.param .u32 _Z27compute_means_and_normalizeiiPKfPfS1__param_1,
	.param .u64 .ptr .align 1 _Z27compute_means_and_normalizeiiPKfPfS1__param_2,
	.param .u64 .ptr .align 1 _Z27compute_means_and_normalizeiiPKfPfS1__param_3,
	.param .u64 .ptr .align 1 _Z27compute_means_and_normalizeiiPKfPfS1__param_4
)
{
	.reg .pred 	%p<20>;
	.reg .b32 	%r<69>;
	.reg .b32 	%f<154>;
	.reg .b64 	%rd<49>;

	ld.param.u32 	%r40, [_Z27compute_means_and_normalizeiiPKfPfS1__param_0];
	ld.param.u32 	%r41, [_Z27compute_means_and_normalizeiiPKfPfS1__param_1];
	ld.param.u64 	%rd6, [_Z27compute_means_and_normalizeiiPKfPfS1__param_2];
	ld.param.u64 	%rd7, [_Z27compute_means_and_normalizeiiPKfPfS1__param_3];
	ld.param.u64 	%rd5, [_Z27compute_means_and_normalizeiiPKfPfS1__param_4];
	cvta.to.global.u64 	%rd1, %rd7;
	cvta.to.global.u64 	%rd2, %rd6;
	mov.u32 	%r42, %ctaid.x;
	mov.u32 	%r43, %ntid.x;
	mov.u32 	%r44, %tid.x;
	mad.lo.s32 	%r1, %r42, %r43, %r44;
	setp.ge.s32 	%p1, %r1, %r40;
	@%p1 bra 	$L__BB0_27;
	setp.lt.s32 	%p2, %r41, 1;
	mov.f32 	%f145, 0f00000000;
	@%p2 bra 	$L__BB0_14;
	mul.lo.s32 	%r2, %r41, %r1;
	and.b32  	%r3, %r41, 15;
	setp.lt.u32 	%p3, %r41, 16;
	mov.f32 	%f145, 0f00000000;
	mov.b32 	%r59, 0;
	@%p3 bra 	$L__BB0_5;
	and.b32  	%r59, %r41, 2147483632;
	neg.s32 	%r57, %r59;
	add.s64 	%rd3, %rd2, 32;
	mov.f32 	%f145, 0f00000000;
	mov.u32 	%r56, %r2;
$L__BB0_4:
	.pragma "nounroll";
	mul.wide.s32 	%rd8, %r56, 4;
	add.s64 	%rd9, %rd3, %rd8;
	ld.global.f32 	%f31, [%rd9+-32];
	add.f32 	%f32, %f145, %f31;
	ld.global.f32 	%f33, [%rd9+-28];
	add.f32 	%f34, %f32, %f33;
	ld.global.f32 	%f35, [%rd9+-24];
	add.f32 	%f36, %f34, %f35;
	ld.global.f32 	%f37, [%rd9+-20];
	add.f32 	%f38, %f36, %f37;
	ld.global.f32 	%f39, [%rd9+-16];
	add.f32 	%f40, %f38, %f39;
	ld.global.f32 	%f41, [%rd9+-12];
	add.f32 	%f42, %f40, %f41;
	ld.global.f32 	%f43, [%rd9+-8];
	add.f32 	%f44, %f42, %f43;
	ld.global.f32 	%f45, [%rd9+-4];
	add.f32 	%f46, %f44, %f45;
	ld.global.f32 	%f47, [%rd9];
	add.f32 	%f48, %f46, %f47;
	ld.global.f32 	%f49, [%rd9+4];
	add.f32 	%f50, %f48, %f49;
	ld.global.f32 	%f51, [%rd9+8];
	add.f32 	%f52, %f50, %f51;
	ld.global.f32 	%f53, [%rd9+12];
	add.f32 	%f54, %f52, %f53;
	ld.global.f32 	%f55, [%rd9+16];
	add.f32 	%f56, %f54, %f55;
	ld.global.f32 	%f57, [%rd9+20];
	add.f32 	%f58, %f56, %f57;
	ld.global.f32 	%f59, [%rd9+24];
	add.f32 	%f60, %f58, %f59;
	ld.global.f32 	%f61, [%rd9+28];
	add.f32 	%f145, %f60, %f61;
	add.s32 	%r57, %r57, 16;
	add.s32 	%r56, %r56, 16;
	setp.ne.s32 	%p4, %r57, 0;
	@%p4 bra 	$L__BB0_4;
$L__BB0_5:
	setp.eq.s32 	%p5, %r3, 0;
	@%p5 bra 	$L__BB0_14;
	and.b32  	%r11, %r41, 7;
	setp.lt.u32 	%p6, %r3, 8;
	@%p6 bra 	$L__BB0_8;
	add.s32 	%r46, %r59, %r2;
	mul.wide.s32 	%rd10, %r46, 4;
	add.s64 	%rd11, %rd2, %rd10;
	ld.global.f32 	%f63, [%rd11];
	add.f32 	%f64, %f145, %f63;
	ld.global.f32 	%f65, [%rd11+4];
	add.f32 	%f66, %f64, %f65;
	ld.global.f32 	%f67, [%rd11+8];
	add.f32 	%f68, %f66, %f67;
	ld.global.f32 	%f69, [%rd11+12];
	add.f32 	%f70, %f68, %f69;
	ld.global.f32 	%f71, [%rd11+16];
	add.f32 	%f72, %f70, %f71;
	ld.global.f32 	%f73, [%rd11+20];
	add.f32 	%f74, %f72, %f73;
	ld.global.f32 	%f75, [%rd11+24];
	add.f32 	%f76, %f74, %f75;
	ld.global.f32 	%f77, [%rd11+28];
	add.f32 	%f145, %f76, %f77;
	add.s32 	%r59, %r59, 8;
$L__BB0_8:
	setp.eq.s32 	%p7, %r11, 0;
	@%p7 bra 	$L__BB0_14;
	and.b32  	%r14, %r41, 3;
	setp.lt.u32 	%p8, %r11, 4;
	@%p8 bra 	$L__BB0_11;
	add.s32 	%r47, %r59, %r2;
	mul.wide.s32 	%rd12, %r47, 4;
	add.s64 	%rd13, %rd2, %rd12;
	ld.global.f32 	%f79, [%rd13];
	add.f32 	%f80, %f145, %f79;
	ld.global.f32 	%f81, [%rd13+4];
	add.f32 	%f82, %f80, %f81;
	ld.global.f32 	%f83, [%rd13+8];
	add.f32 	%f84, %f82, %f83;
	ld.global.f32 	%f85, [%rd13+12];
	add.f32 	%f145, %f84, %f85;
	add.s32 	%r59, %r59, 4;
$L__BB0_11:
	setp.eq.s32 	%p9, %r14, 0;
	@%p9 bra 	$L__BB0_14;
	add.s32 	%r62, %r59, %r2;
	neg.s32 	%r61, %r14;
$L__BB0_13:
	.pragma "nounroll";
	mul.wide.s32 	%rd14, %r62, 4;
	add.s64 	%rd15, %rd2, %rd14;
	ld.global.f32 	%f86, [%rd15];
	add.f32 	%f145, %f145, %f86;
	add.s32 	%r62, %r62, 1;
	add.s32 	%r61, %r61, 1;
	setp.ne.s32 	%p10, %r61, 0;
	@%p10 bra 	$L__BB0_13;
$L__BB0_14:
	setp.lt.s32 	%p11, %r41, 1;
	cvt.rn.f32.s32 	%f88, %r41;
	div.rn.f32 	%f14, %f145, %f88;
	mov.f32 	%f153, 0f00000000;
	@%p11 bra 	$L__BB0_26;
	mul.lo.s32 	%r23, %r41, %r1;
	and.b32  	%r24, %r41, 7;
	setp.lt.u32 	%p12, %r41, 8;
	mov.f32 	%f153, 0f00000000;
	mov.b32 	%r67, 0;
	@%p12 bra 	$L__BB0_18;
	and.b32  	%r67, %r41, 2147483640;
	neg.s32 	%r65, %r67;
	shl.b32 	%r27, %r40, 3;
	add.s64 	%rd4, %rd2, 16;
	mov.f32 	%f153, 0f00000000;
	mul.wide.s32 	%rd20, %r40, 4;
	mov.u32 	%r63, %r23;
	mov.u32 	%r64, %r1;
$L__BB0_17:
	.pragma "nounroll";
	mul.wide.s32 	%rd16, %r63, 4;
	add.s64 	%rd17, %rd4, %rd16;
	ld.global.f32 	%f92, [%rd17+-16];
	sub.f32 	%f93, %f92, %f14;
	mul.wide.s32 	%rd18, %r64, 4;
	add.s64 	%rd19, %rd1, %rd18;
	st.global.f32 	[%rd19], %f93;
	fma.rn.f32 	%f94, %f93, %f93, %f153;
	ld.global.f32 	%f95, [%rd17+-12];
	sub.f32 	%f96, %f95, %f14;
	add.s64 	%rd21, %rd19, %rd20;
	st.global.f32 	[%rd21], %f96;
	fma.rn.f32 	%f97, %f96, %f96, %f94;
	ld.global.f32 	%f98, [%rd17+-8];
	sub.f32 	%f99, %f98, %f14;
	add.s64 	%rd22, %rd21, %rd20;
	st.global.f32 	[%rd22], %f99;
	fma.rn.f32 	%f100, %f99, %f99, %f97;
	ld.global.f32 	%f101, [%rd17+-4];
	sub.f32 	%f102, %f101, %f14;
	add.s64 	%rd23, %rd22, %rd20;
	st.global.f32 	[%rd23], %f102;
	fma.rn.f32 	%f103, %f102, %f102, %f100;
	ld.global.f32 	%f104, [%rd17];
	sub.f32 	%f105, %f104, %f14;
	add.s64 	%rd24, %rd23, %rd20;
	st.global.f32 	[%rd24], %f105;
	fma.rn.f32 	%f106, %f105, %f105, %f103;
	ld.global.f32 	%f107, [%rd17+4];
	sub.f32 	%f108, %f107, %f14;
	add.s64 	%rd25, %rd24, %rd20;
	st.global.f32 	[%rd25], %f108;
	fma.rn.f32 	%f109, %f108, %f108, %f106;
	ld.global.f32 	%f110, [%rd17+8];
	sub.f32 	%f111, %f110, %f14;
	add.s64 	%rd26, %rd25, %rd20;
	st.global.f32 	[%rd26], %f111;
	fma.rn.f32 	%f112, %f111, %f111, %f109;
	ld.global.f32 	%f113, [%rd17+12];
	sub.f32 	%f114, %f113, %f14;
	add.s64 	%rd27, %rd26, %rd20;
	st.global.f32 	[%rd27], %f114;
	fma.rn.f32 	%f153, %f114, %f114, %f112;
	add.s32 	%r65, %r65, 8;
	add.s32 	%r64, %r64, %r27;
	add.s32 	%r63, %r63, 8;
	setp.ne.s32 	%p13, %r65, 0;
	@%p13 bra 	$L__BB0_17;
$L__BB0_18:
	setp.eq.s32 	%p14, %r24, 0;
	@%p14 bra 	$L__BB0_26;
	and.b32  	%r35, %r41, 3;
	setp.lt.u32 	%p15, %r24, 4;
	@%p15 bra 	$L__BB0_21;
	add.s32 	%r49, %r67, %r23;
	mul.wide.s32 	%rd28, %r49, 4;
	add.s64 	%rd29, %rd2, %rd28;
	ld.global.f32 	%f116, [%rd29];
	sub.f32 	%f117, %f116, %f14;
	mad.lo.s32 	%r50, %r67, %r40, %r1;
	mul.wide.s32 	%rd30, %r50, 4;
	add.s64 	%rd31, %rd1, %rd30;
	st.global.f32 	[%rd31], %f117;
	fma.rn.f32 	%f118, %f117, %f117, %f153;
	ld.global.f32 	%f119, [%rd29+4];
	sub.f32 	%f120, %f119, %f14;
	mul.wide.s32 	%rd32, %r40, 4;
	add.s64 	%rd33, %rd31, %rd32;
	st.global.f32 	[%rd33], %f120;
	fma.rn.f32 	%f121, %f120, %f120, %f118;
	ld.global.f32 	%f122, [%rd29+8];
	sub.f32 	%f123, %f122, %f14;
	add.s64 	%rd34, %rd33, %rd32;
	st.global.f32 	[%rd34], %f123;
	fma.rn.f32 	%f124, %f123, %f123, %f121;
	ld.global.f32 	%f125, [%rd29+12];
	sub.f32 	%f126, %f125, %f14;
	add.s64 	%rd35, %rd34, %rd32;
	st.global.f32 	[%rd35], %f126;
	fma.rn.f32 	%f153, %f126, %f126, %f124;
	add.s32 	%r67, %r67, 4;
$L__BB0_21:
	setp.eq.s32 	%p16, %r35, 0;
	@%p16 bra 	$L__BB0_26;
	setp.eq.s32 	%p17, %r35, 1;
	@%p17 bra 	$L__BB0_24;
	add.s32 	%r51, %r67, %r23;
	mul.wide.s32 	%rd36, %r51, 4;
	add.s64 	%rd37, %rd2, %rd36;
	ld.global.f32 	%f128, [%rd37];
	sub.f32 	%f129, %f128, %f14;
	mad.lo.s32 	%r52, %r67, %r40, %r1;
	mul.wide.s32 	%rd38, %r52, 4;
	add.s64 	%rd39, %rd1, %rd38;
	st.global.f32 	[%rd39], %f129;
	fma.rn.f32 	%f130, %f129, %f129, %f153;
	ld.global.f32 	%f131, [%rd37+4];
	sub.f32 	%f132, %f131, %f14;
	mul.wide.s32 	%rd40, %r40, 4;
	add.s64 	%rd41, %rd39, %rd40;
	st.global.f32 	[%rd41], %f132;
	fma.rn.f32 	%f153, %f132, %f132, %f130;
	add.s32 	%r67, %r67, 2;
$L__BB0_24:
	and.b32  	%r53, %r41, 1;
	setp.eq.b32 	%p18, %r53, 1;
	not.pred 	%p19, %p18;
	@%p19 bra 	$L__BB0_26;
	add.s32 	%r54, %r67, %r23;
	mul.wide.s32 	%rd42, %r54, 4;
	add.s64 	%rd43, %rd2, %rd42;
	ld.global.f32 	%f133, [%rd43];
	sub.f32 	%f134, %f133, %f14;
	mad.lo.s32 	%r55, %r67, %r40, %r1;
	mul.wide.s32 	%rd44, %r55, 4;
	add.s64 	%rd45, %rd1, %rd44;
	st.global.f32 	[%rd45], %f134;
	fma.rn.f32 	%f153, %f134, %f134, %f153;
$L__BB0_26:
	sqrt.rn.f32 	%f135, %f153;
	rcp.rn.f32 	%f136, %f135;
	cvta.to.global.u64 	%rd46, %rd5;
	mul.wide.s32 	%rd47, %r1, 4;
	add.s64 	%rd48, %rd46, %rd47;
	st.global.f32 	[%rd48], %f136;
$L__BB0_27:
	ret;

}
	// .globl	_Z20compute_correlationsiiPKfS0_Pf
.visible .entry _Z20compute_correlationsiiPKfS0_Pf(
	.param .u32 _Z20compute_correlationsiiPKfS0_Pf_param_0,
	.param .u32 _Z20compute_correlationsiiPKfS0_Pf_param_1,
	.param .u64 .ptr .align 1 _Z20compute_correlationsiiPKfS0_Pf_param_2,
	.param .u64 .ptr .align 1 _Z20compute_correlationsiiPKfS0_Pf_param_3,
	.param .u64 .ptr .align 1 _Z20compute_correlationsiiPKfS0_Pf_param_4
)
{
	.reg .pred 	%p<67>;
	.reg .b32 	%r<275>;
	.reg .b32 	%f<595>;
	.reg .b64 	%rd<179>;

	ld.param.u32 	%r32, [_Z20compute_correlationsiiPKfS0_Pf_param_1];
	mov.u32 	%r1, %tid.x;
	mov.u32 	%r2, %tid.y;
	mov.u32 	%r3, %ctaid.x;
	mov.u32 	%r4, %ctaid.y;
	setp.lt.s32 	%p1, %r32, 1;
	mov.f32 	%f531, 0f00000000;
	mov.f32 	%f532, %f531;
	mov.f32 	%f533, %f531;
	mov.f32 	%f534, %f531;
	mov.f32 	%f535, %f531;
	mov.f32 	%f536, %f531;
	mov.f32 	%f537, %f531;
	mov.f32 	%f538, %f531;
	mov.f32 	%f539, %f531;
	mov.f32 	%f540, %f531;
	mov.f32 	%f541, %f531;
	mov.f32 	%f542, %f531;
	mov.f32 	%f543, %f531;
	mov.f32 	%f544, %f531;
	mov.f32 	%f545, %f531;
	mov.f32 	%f546, %f531;
	mov.f32 	%f547, %f531;
	mov.f32 	%f548, %f531;
	mov.f32 	%f549, %f531;
	mov.f32 	%f550, %f531;
	mov.f32 	%f551, %f531;
	mov.f32 	%f552, %f531;
	mov.f32 	%f553, %f531;
	mov.f32 	%f554, %f531;
	mov.f32 	%f555, %f531;
	mov.f32 	%f556, %f531;
	mov.f32 	%f557, %f531;
	mov.f32 	%f558, %f531;
	mov.f32 	%f559, %f531;
	mov.f32 	%f560, %f531;
	mov.f32 	%f561, %f531;
	mov.f32 	%f562, %f531;
	mov.f32 	%f563, %f531;
	mov.f32 	%f564, %f531;
	mov.f32 	%f565, %f531;
	mov.f32 	%f566, %f531;
	mov.f32 	%f567, %f531;
	mov.f32 	%f568, %f531;
	mov.f32 	%f569, %f531;
	mov.f32 	%f570, %f531;
	mov.f32 	%f571, %f531;
	mov.f32 	%f572, %f531;
	mov.f32 	%f573, %f531;
	mov.f32 	%f574, %f531;
	mov.f32 	%f575, %f531;
	mov.f32 	%f576, %f531;
	mov.f32 	%f577, %f531;
	mov.f32 	%f578, %f531;
	mov.f32 	%f579, %f531;
	mov.f32 	%f580, %f531;
	mov.f32 	%f581, %f531;
	mov.f32 	%f582, %f531;
	mov.f32 	%f583, %f531;
	mov.f32 	%f584, %f531;
	mov.f32 	%f585, %f531;
	mov.f32 	%f586, %f531;
	mov.f32 	%f587, %f531;
	mov.f32 	%f588, %f531;
	mov.f32 	%f589, %f531;
	mov.f32 	%f590, %f531;
	mov.f32 	%f591, %f531;
	mov.f32 	%f592, %f531;
	mov.f32 	%f593, %f531;
	mov.f32 	%f594, %f531;
	@%p1 bra 	$L__BB1_3;
	shl.b32 	%r33, %r3, 6;
	shl.b32 	%r34, %r4, 6;
	add.s32 	%r274, %r2, %r34;
	add.s32 	%r273, %r1, %r33;
	neg.s32 	%r272, %r32;
	mov.f32 	%f531, 0f00000000;
$L__BB1_2:
	ld.param.u64 	%rd146, [_Z20compute_correlationsiiPKfS0_Pf_param_2];
	ld.param.u32 	%r189, [_Z20compute_correlationsiiPKfS0_Pf_param_0];
	cvta.to.global.u64 	%rd15, %rd146;
	mul.wide.s32 	%rd16, %r273, 4;
	add.s64 	%rd17, %rd15, %rd16;
	ld.global.f32 	%f195, [%rd17];
	mul.wide.s32 	%rd18, %r274, 4;
	add.s64 	%rd19, %rd15, %rd18;
	ld.global.f32 	%f196, [%rd19];
	ld.global.f32 	%f197, [%rd17+32];
	ld.global.f32 	%f198, [%rd19+32];
	ld.global.f32 	%f199, [%rd17+64];
	ld.global.f32 	%f200, [%rd19+64];
	ld.global.f32 	%f201, [%rd17+96];
	ld.global.f32 	%f202, [%rd19+96];
	ld.global.f32 	%f203, [%rd17+128];
	ld.global.f32 	%f204, [%rd19+128];
	ld.global.f32 	%f205, [%rd17+160];
	ld.global.f32 	%f206, [%rd19+160];
	ld.global.f32 	%f207, [%rd17+192];
	ld.global.f32 	%f208, [%rd19+192];
	ld.global.f32 	%f209, [%rd17+224];
	ld.global.f32 	%f210, [%rd19+224];
	fma.rn.f32 	%f578, %f195, %f196, %f578;
	fma.rn.f32 	%f577, %f195, %f198, %f577;
	fma.rn.f32 	%f576, %f195, %f200, %f576;
	fma.rn.f32 	%f575, %f195, %f202, %f575;
	fma.rn.f32 	%f574, %f195, %f204, %f574;
	fma.rn.f32 	%f573, %f195, %f206, %f573;
	fma.rn.f32 	%f572, %f195, %f208, %f572;
	fma.rn.f32 	%f571, %f195, %f210, %f571;
	fma.rn.f32 	%f570, %f197, %f196, %f570;
	fma.rn.f32 	%f569, %f197, %f198, %f569;
	fma.rn.f32 	%f568, %f197, %f200, %f568;
	fma.rn.f32 	%f567, %f197, %f202, %f567;
	fma.rn.f32 	%f566, %f197, %f204, %f566;
	fma.rn.f32 	%f565, %f197, %f206, %f565;
	fma.rn.f32 	%f564, %f197, %f208, %f564;
	fma.rn.f32 	%f563, %f197, %f210, %f563;
	fma.rn.f32 	%f562, %f199, %f196, %f562;
	fma.rn.f32 	%f561, %f199, %f198, %f561;
	fma.rn.f32 	%f560, %f199, %f200, %f560;
	fma.rn.f32 	%f559, %f199, %f202, %f559;
	fma.rn.f32 	%f558, %f199, %f204, %f558;
	fma.rn.f32 	%f557, %f199, %f206, %f557;
	fma.rn.f32 	%f556, %f199, %f208, %f556;
	fma.rn.f32 	%f555, %f199, %f210, %f555;
	fma.rn.f32 	%f554, %f201, %f196, %f554;
	fma.rn.f32 	%f553, %f201, %f198, %f553;
	fma.rn.f32 	%f552, %f201, %f200, %f552;
	fma.rn.f32 	%f551, %f201, %f202, %f551;
	fma.rn.f32 	%f550, %f201, %f204, %f550;
	fma.rn.f32 	%f549, %f201, %f206, %f549;
	fma.rn.f32 	%f548, %f201, %f208, %f548;
	fma.rn.f32 	%f547, %f201, %f210, %f547;
	fma.rn.f32 	%f546, %f203, %f196, %f546;
	fma.rn.f32 	%f545, %f203, %f198, %f545;
	fma.rn.f32 	%f544, %f203, %f200, %f544;
	fma.rn.f32 	%f543, %f203, %f202, %f543;
	fma.rn.f32 	%f542, %f203, %f204, %f542;
	fma.rn.f32 	%f541, %f203, %f206, %f541;
	fma.rn.f32 	%f540, %f203, %f208, %f540;
	fma.rn.f32 	%f539, %f203, %f210, %f539;
	fma.rn.f32 	%f538, %f205, %f196, %f538;
	fma.rn.f32 	%f537, %f205, %f198, %f537;
	fma.rn.f32 	%f536, %f205, %f200, %f536;
	fma.rn.f32 	%f535, %f205, %f202, %f535;
	fma.rn.f32 	%f534, %f205, %f204, %f534;
	fma.rn.f32 	%f533, %f205, %f206, %f533;
	fma.rn.f32 	%f532, %f205, %f208, %f532;
	fma.rn.f32 	%f531, %f205, %f210, %f531;
	fma.rn.f32 	%f579, %f207, %f196, %f579;
	fma.rn.f32 	%f580, %f207, %f198, %f580;
	fma.rn.f32 	%f581, %f207, %f200, %f581;
	fma.rn.f32 	%f582, %f207, %f202, %f582;
	fma.rn.f32 	%f583, %f207, %f204, %f583;
	fma.rn.f32 	%f584, %f207, %f206, %f584;
	fma.rn.f32 	%f585, %f207, %f208, %f585;
	fma.rn.f32 	%f586, %f207, %f210, %f586;
	fma.rn.f32 	%f587, %f209, %f196, %f587;
	fma.rn.f32 	%f588, %f209, %f198, %f588;
	fma.rn.f32 	%f589, %f209, %f200, %f589;
	fma.rn.f32 	%f590, %f209, %f202, %f590;
	fma.rn.f32 	%f591, %f209, %f204, %f591;
	fma.rn.f32 	%f592, %f209, %f206, %f592;
	fma.rn.f32 	%f593, %f209, %f208, %f593;
	fma.rn.f32 	%f594, %f209, %f210, %f594;
	add.s32 	%r274, %r274, %r189;
	add.s32 	%r273, %r273, %r189;
	add.s32 	%r272, %r272, 1;
	setp.ne.s32 	%p2, %r272, 0;
	@%p2 bra 	$L__BB1_2;
$L__BB1_3:
	ld.param.u32 	%r190, [_Z20compute_correlationsiiPKfS0_Pf_param_0];
	mov.u32 	%r35, %ctaid.x;
	shl.b32 	%r36, %r35, 6;
	mov.u32 	%r37, %tid.x;
	add.s32 	%r38, %r36, %r37;
	mov.u32 	%r39, %ctaid.y;
	shl.b32 	%r40, %r39, 6;
	mov.u32 	%r41, %tid.y;
	add.s32 	%r42, %r40, %r41;
	cvt.u64.u32 	%rd1, %r38;
	max.s32 	%r43, %r38, %r42;
	setp.ge.s32 	%p3, %r43, %r190;
	@%p3 bra 	$L__BB1_5;
	ld.param.u64 	%rd153, [_Z20compute_correlationsiiPKfS0_Pf_param_4];
	ld.param.u64 	%rd147, [_Z20compute_correlationsiiPKfS0_Pf_param_3];
	ld.param.u32 	%r191, [_Z20compute_correlationsiiPKfS0_Pf_param_0];
	cvt.u32.u64 	%r44, %rd1;
	cvta.to.global.u64 	%rd20, %rd147;
	shl.b64 	%rd21, %rd1, 2;
	add.s64 	%rd22, %rd20, %rd21;
	ld.global.f32 	%f211, [%rd22];
	mul.wide.u32 	%rd23, %r42, 4;
	add.s64 	%rd24, %rd20, %rd23;
	ld.global.f32 	%f212, [%rd24];
	mul.f32 	%f213, %f211, %f212;
	mul.f32 	%f214, %f578, %f213;
	mad.lo.s32 	%r45, %r42, %r191, %r44;
	cvta.to.global.u64 	%rd25, %rd153;
	mul.wide.u32 	%rd26, %r45, 4;
	add.s64 	%rd27, %rd25, %rd26;
	st.global.f32 	[%rd27], %f214;
$L__BB1_5:
	ld.param.u32 	%r192, [_Z20compute_correlationsiiPKfS0_Pf_param_0];
	cvt.u32.u64 	%r46, %rd1;
	add.s32 	%r47, %r42, 8;
	max.s32 	%r48, %r46, %r47;
	setp.ge.s32 	%p4, %r48, %r192;
	@%p4 bra 	$L__BB1_7;
	ld.param.u64 	%rd154, [_Z20compute_correlationsiiPKfS0_Pf_param_4];
	ld.param.u64 	%rd148, [_Z20compute_correlationsiiPKfS0_Pf_param_3];
	ld.param.u32 	%r193, [_Z20compute_correlationsiiPKfS0_Pf_param_0];
	cvta.to.global.u64 	%rd28, %rd148;
	shl.b64 	%rd29, %rd1, 2;
	add.s64 	%rd30, %rd28, %rd29;
	ld.global.f32 	%f215, [%rd30];
	mul.wide.u32 	%rd31, %r42, 4;
	add.s64 	%rd32, %rd28, %rd31;
	ld.global.f32 	%f216, [%rd32+32];
	mul.f32 	%f217, %f215, %f216;
	mul.f32 	%f218, %f577, %f217;
	mad.lo.s32 	%r51, %r47, %r193, %r46;
	cvta.to.global.u64 	%rd33, %rd154;
	mul.wide.u32 	%rd34, %r51, 4;
	add.s64 	%rd35, %rd33, %rd34;
	st.global.f32 	[%rd35], %f218;
$L__BB1_7:
	ld.param.u64 	%rd149, [_Z20compute_correlationsiiPKfS0_Pf_param_3];
	ld.param.u32 	%r194, [_Z20compute_correlationsiiPKfS0_Pf_param_0];
	cvta.to.global.u64 	%rd36, %rd149;
	mul.wide.u32 	%rd37, %r42, 4;
	add.s64 	%rd2, %rd36, %rd37;
	add.s32 	%r53, %r42, 16;
	max.s32 	%r54, %r46, %r53;
	setp.ge.s32 	%p5, %r54, %r194;
	@%p5 bra 	$L__BB1_9;
	ld.param.u64 	%rd155, [_Z20compute_correlationsiiPKfS0_Pf_param_4];
	ld.param.u64 	%rd150, [_Z20compute_correlationsiiPKfS0_Pf_param_3];
	ld.param.u32 	%r195, [_Z20compute_correlationsiiPKfS0_Pf_param_0];
	cvta.to.global.u64 	%rd38, %rd150;
	shl.b64 	%rd39, %rd1, 2;
	add.s64 	%rd40, %rd38, %rd39;
	ld.global.f32 	%f219, [%rd40];
	ld.global.f32 	%f220, [%rd2+64];
	mul.f32 	%f221, %f219, %f220;
	mul.f32 	%f222, %f576, %f221;
	mad.lo.s32 	%r57, %r53, %r195, %r46;
	cvta.to.global.u64 	%rd41, %rd155;
	mul.wide.u32 	%rd42, %r57, 4;
	add.s64 	%rd43, %rd41, %rd42;
	st.global.f32 	[%rd43], %f222;
$L__BB1_9:
	ld.param.u32 	%r196, [_Z20compute_correlationsiiPKfS0_Pf_param_0];
	add.s32 	%r59, %r42, 24;
	max.s32 	%r60, %r46, %r59;
	setp.ge.s32 	%p6, %r60, %r196;
	@%p6 bra 	$L__BB1_11;
	ld.param.u64 	%rd156, [_Z20compute_correlationsiiPKfS0_Pf_param_4];
	ld.param.u64 	%rd151, [_Z20compute_correlationsiiPKfS0_Pf_param_3];
	ld.param.u32 	%r197, [_Z20compute_correlationsiiPKfS0_Pf_param_0];
	cvta.to.global.u64 	%rd44, %rd151;
	shl.b64 	%rd45, %rd1, 2;
	add.s64 	%rd46, %rd44, %rd45;
	ld.global.f32 	%f223, [%rd46];
	ld.global.f32 	%f224, [%rd2+96];
	mul.f32 	%f225, %f223, %f224;
	mul.f32 	%f226, %f575, %f225;
	mad.lo.s32 	%r63, %r59, %r197, %r46;
	cvta.to.global.u64 	%rd47, %rd156;
	mul.wide.u32 	%rd48, %r63, 4;
	add.s64 	%rd49, %rd47, %rd48;
	st.global.f32 	[%rd49], %f226;
$L__BB1_11:
	ld.param.u64 	%rd152, [_Z20compute_correlationsiiPKfS0_Pf_param_3];
	ld.param.u32 	%r198, [_Z20compute_correlationsiiPKfS0_Pf_param_0];
	cvta.to.global.u64 	%rd50, %rd152;
	shl.b64 	%rd51, %rd1, 2;
	add.s64 	%rd3, %rd50, %rd51;
	add.s32 	%r65, %r42, 32;
	max.s32 	%r66, %r46, %r65;
	setp.ge.s32 	%p7, %r66, %r198;
	@%p7 bra 	$L__BB1_13;
	ld.param.u64 	%rd157, [_Z20compute_correlationsiiPKfS0_Pf_param_4];
	ld.param.u32 	%r199, [_Z20compute_correlationsiiPKfS0_Pf_param_0];
	ld.global.f32 	%f227, [%rd3];
	ld.global.f32 	%f228, [%rd2+128];
	mul.f32 	%f229, %f227, %f228;
	mul.f32 	%f230, %f574, %f229;
	mad.lo.s32 	%r69, %r65, %r199, %r46;
	cvta.to.global.u64 	%rd52, %rd157;
	mul.wide.u32 	%rd53, %r69, 4;
	add.s64 	%rd54, %rd52, %rd53;
	st.global.f32 	[%rd54], %f230;
$L__BB1_13:
	ld.param.u32 	%r200, [_Z20compute_correlationsiiPKfS0_Pf_param_0];
	add.s32 	%r71, %r42, 40;
	max.s32 	%r72, %r46, %r71;
	setp.ge.s32 	%p8, %r72, %r200;
	@%p8 bra 	$L__BB1_15;
	ld.param.u64 	%rd158, [_Z20compute_correlationsiiPKfS0_Pf_param_4];
	ld.param.u32 	%r201, [_Z20compute_correlationsiiPKfS0_Pf_param_0];
	ld.global.f32 	%f231, [%rd3];
	ld.global.f32 	%f232, [%rd2+160];
	mul.f32 	%f233, %f231, %f232;
	mul.f32 	%f234, %f573, %f233;
	mad.lo.s32 	%r75, %r71, %r201, %r46;
	cvta.to.global.u64 	%rd55, %rd158;
	mul.wide.u32 	%rd56, %r75, 4;
	add.s64 	%rd57, %rd55, %rd56;
	st.global.f32 	[%rd57], %f234;
$L__BB1_15:
	ld.param.u32 	%r202, [_Z20compute_correlationsiiPKfS0_Pf_param_0];
	add.s32 	%r77, %r42, 48;
	max.s32 	%r78, %r46, %r77;
	setp.ge.s32 	%p9, %r78, %r202;
	@%p9 bra 	$L__BB1_17;
	ld.param.u64 	%rd159, [_Z20compute_correlationsiiPKfS0_Pf_param_4];
	ld.param.u32 	%r203, [_Z20compute_correlationsiiPKfS0_Pf_param_0];
	ld.global.f32 	%f235, [%rd3];
	ld.global.f32 	%f236, [%rd2+192];
	mul.f32 	%f237, %f235, %f236;
	mul.f32 	%f238, %f572, %f237;
	mad.lo.s32 	%r81, %r77, %r203, %r46;
	cvta.to.global.u64 	%rd58, %rd159;
	mul.wide.u32 	%rd59, %r81, 4;
	add.s64 	%rd60, %rd58, %rd59;
	st.global.f32 	[%rd60], %f238;
$L__BB1_17:
	ld.param.u32 	%r204, [_Z20compute_correlationsiiPKfS0_Pf_param_0];
	add.s32 	%r15, %r42, 56;
	max.s32 	%r83, %r46, %r15;
	setp.ge.s32 	%p10, %r83, %r204;
	@%p10 bra 	$L__BB1_19;
	ld.param.u64 	%rd160, [_Z20compute_correlationsiiPKfS0_Pf_param_4];
	ld.param.u32 	%r205, [_Z20compute_correlationsiiPKfS0_Pf_param_0];
	ld.global.f32 	%f239, [%rd3];
	ld.global.f32 	%f240, [%rd2+224];
	mul.f32 	%f241, %f239, %f240;
	mul.f32 	%f242, %f571, %f241;
	mad.lo.s32 	%r85, %r15, %r205, %r46;
	cvta.to.global.u64 	%rd61, %rd160;
	mul.wide.u32 	%rd62, %r85, 4;
	add.s64 	%rd63, %rd61, %rd62;
	st.global.f32 	[%rd63], %f242;
$L__BB1_19:
	ld.param.u32 	%r206, [_Z20compute_correlationsiiPKfS0_Pf_param_0];
	add.s32 	%r87, %r46, 8;
	max.s32 	%r88, %r87, %r42;
	setp.ge.s32 	%p11, %r88, %r206;
	@%p11 bra 	$L__BB1_21;
	ld.param.u64 	%rd161, [_Z20compute_correlationsiiPKfS0_Pf_param_4];
	ld.param.u32 	%r207, [_Z20compute_correlationsiiPKfS0_Pf_param_0];
	ld.global.f32 	%f243, [%rd3+32];
	ld.global.f32 	%f244, [%rd2];
	mul.f32 	%f245, %f243, %f244;
	mul.f32 	%f246, %f570, %f245;
	cvta.to.global.u64 	%rd64, %rd161;
	mul.lo.s32 	%r89, %r42, %r207;
	cvt.u64.u32 	%rd65, %r89;
	add.s64 	%rd66, %rd65, %rd1;
	shl.b64 	%rd67, %rd66, 2;
	add.s64 	%rd68, %rd64, %rd67;
	st.global.f32 	[%rd68+32], %f246;
$L__BB1_21:
	ld.param.u32 	%r208, [_Z20compute_correlationsiiPKfS0_Pf_param_0];
	add.s32 	%r16, %r42, 8;
	max.s32 	%r92, %r87, %r16;
	setp.ge.s32 	%p12, %r92, %r208;
	@%p12 bra 	$L__BB1_23;
	ld.param.u64 	%rd162, [_Z20compute_correlationsiiPKfS0_Pf_param_4];
	ld.param.u32 	%r209, [_Z20compute_correlationsiiPKfS0_Pf_param_0];
	ld.global.f32 	%f247, [%rd3+32];
	ld.global.f32 	%f248, [%rd2+32];
	mul.f32 	%f249, %f247, %f248;
	mul.f32 	%f250, %f569, %f249;
	cvta.to.global.u64 	%rd69, %rd162;
	mul.lo.s32 	%r93, %r16, %r209;
	cvt.u64.u32 	%rd70, %r93;
	add.s64 	%rd71, %rd70, %rd1;
	shl.b64 	%rd72, %rd71, 2;
	add.s64 	%rd73, %rd69, %rd72;
	st.global.f32 	[%rd73+32], %f250;
$L__BB1_23:
	ld.param.u32 	%r210, [_Z20compute_correlationsiiPKfS0_Pf_param_0];
	add.s32 	%r17, %r42, 16;
	max.s32 	%r96, %r87, %r17;
	setp.ge.s32 	%p13, %r96, %r210;
	@%p13 bra 	$L__BB1_25;
	ld.param.u64 	%rd163, [_Z20compute_correlationsiiPKfS0_Pf_param_4];
	ld.param.u32 	%r211, [_Z20compute_correlationsiiPKfS0_Pf_param_0];
	ld.global.f32 	%f251, [%rd3+32];
	ld.global.f32 	%f252, [%rd2+64];
	mul.f32 	%f253, %f251, %f252;
	mul.f32 	%f254, %f568, %f253;
	cvta.to.global.u64 	%rd74, %rd163;
	mul.lo.s32 	%r97, %r17, %r211;
	cvt.u64.u32 	%rd75, %r97;
	add.s64 	%rd76, %rd75, %rd1;
	shl.b64 	%rd77, %rd76, 2;
	add.s64 	%rd78, %rd74, %rd77;
	st.global.f32 	[%rd78+32], %f254;
$L__BB1_25:
	ld.param.u32 	%r212, [_Z20compute_correlationsiiPKfS0_Pf_param_0];
	max.s32 	%r100, %r87, %r59;
	setp.ge.s32 	%p14, %r100, %r212;
	@%p14 bra 	$L__BB1_27;
	ld.param.u64 	%rd164, [_Z20compute_correlationsiiPKfS0_Pf_param_4];
	ld.param.u32 	%r213, [_Z20compute_correlationsiiPKfS0_Pf_param_0];
	ld.global.f32 	%f255, [%rd3+32];
	ld.global.f32 	%f256, [%rd2+96];
	mul.f32 	%f257, %f255, %f256;
	mul.f32 	%f258, %f567, %f257;
	cvta.to.global.u64 	%rd79, %rd164;
	mul.lo.s32 	%r101, %r59, %r213;
	cvt.u64.u32 	%rd80, %r101;
	add.s64 	%rd81, %rd80, %rd1;
	shl.b64 	%rd82, %rd81, 2;
	add.s64 	%rd83, %rd79, %rd82;
	st.global.f32 	[%rd83+32], %f258;
$L__BB1_27:
	ld.param.u64 	%rd165, [_Z20compute_correlationsiiPKfS0_Pf_param_4];
	ld.param.u32 	%r214, [_Z20compute_correlationsiiPKfS0_Pf_param_0];
	max.s32 	%r104, %r87, %r65;
	setp.ge.s32 	%p15, %r104, %r214;
	mul.lo.s32 	%r105, %r65, %r214;
	cvt.u64.u32 	%rd84, %r105;
	add.s64 	%rd85, %rd84, %rd1;
	cvta.to.global.u64 	%rd86, %rd165;
	shl.b64 	%rd87, %rd85, 2;
	add.s64 	%rd4, %rd86, %rd87;
	@%p15 bra 	$L__BB1_29;
	ld.global.f32 	%f259, [%rd3+32];
	ld.global.f32 	%f260, [%rd2+128];
	mul.f32 	%f261, %f259, %f260;
	mul.f32 	%f262, %f566, %f261;
	st.global.f32 	[%rd4+32], %f262;
$L__BB1_29:
	ld.param.u64 	%rd166, [_Z20compute_correlationsiiPKfS0_Pf_param_4];
	ld.param.u32 	%r215, [_Z20compute_correlationsiiPKfS0_Pf_param_0];
	max.s32 	%r109, %r87, %r71;
	setp.ge.s32 	%p16, %r109, %r215;
	mul.lo.s32 	%r110, %r71, %r215;
	cvt.u64.u32 	%rd88, %r110;
	add.s64 	%rd89, %rd88, %rd1;
	cvta.to.global.u64 	%rd90, %rd166;
	shl.b64 	%rd91, %rd89, 2;
	add.s64 	%rd5, %rd90, %rd91;
	@%p16 bra 	$L__BB1_31;
	ld.global.f32 	%f263, [%rd3+32];
	ld.global.f32 	%f264, [%rd2+160];
	mul.f32 	%f265, %f263, %f264;
	mul.f32 	%f266, %f565, %f265;
	st.global.f32 	[%rd5+32], %f266;
$L__BB1_31:
	ld.param.u64 	%rd167, [_Z20compute_correlationsiiPKfS0_Pf_param_4];
	ld.param.u32 	%r216, [_Z20compute_correlationsiiPKfS0_Pf_param_0];
	max.s32 	%r113, %r87, %r77;
	setp.ge.s32 	%p17, %r113, %r216;
	mul.lo.s32 	%r114, %r77, %r216;
	cvt.u64.u32 	%rd92, %r114;
	add.s64 	%rd93, %rd92, %rd1;
	cvta.to.global.u64 	%rd94, %rd167;
	shl.b64 	%rd95, %rd93, 2;
	add.s64 	%rd6, %rd94, %rd95;
	@%p17 bra 	$L__BB1_33;
	ld.global.f32 	%f267, [%rd3+32];
	ld.global.f32 	%f268, [%rd2+192];
	mul.f32 	%f269, %f267, %f268;
	mul.f32 	%f270, %f564, %f269;
	st.global.f32 	[%rd6+32], %f270;
$L__BB1_33:
	ld.param.u64 	%rd168, [_Z20compute_correlationsiiPKfS0_Pf_param_4];
	ld.param.u32 	%r217, [_Z20compute_correlationsiiPKfS0_Pf_param_0];
	max.s32 	%r117, %r87, %r15;
	setp.ge.s32 	%p18, %r117, %r217;
	mul.lo.s32 	%r118, %r15, %r217;
	cvt.u64.u32 	%rd96, %r118;
	add.s64 	%rd97, %rd96, %rd1;
	cvta.to.global.u64 	%rd98, %rd168;
	shl.b64 	%rd99, %rd97, 2;
	add.s64 	%rd7, %rd98, %rd99;
	@%p18 bra 	$L__BB1_35;
	ld.global.f32 	%f271, [%rd3+32];
	ld.global.f32 	%f272, [%rd2+224];
	mul.f32 	%f273, %f271, %f272;
	mul.f32 	%f274, %f563, %f273;
	st.global.f32 	[%rd7+32], %f274;
$L__BB1_35:
	ld.param.u32 	%r218, [_Z20compute_correlationsiiPKfS0_Pf_param_0];
	add.s32 	%r21, %r46, 16;
	max.s32 	%r120, %r21, %r42;
	setp.ge.s32 	%p19, %r120, %r218;
	@%p19 bra 	$L__BB1_37;
	ld.param.u64 	%rd169, [_Z20compute_correlationsiiPKfS0_Pf_param_4];
	ld.param.u32 	%r219, [_Z20compute_correlationsiiPKfS0_Pf_param_0];
	ld.global.f32 	%f275, [%rd3+64];
	ld.global.f32 	%f276, [%rd2];
	mul.f32 	%f277, %f275, %f276;
	mul.f32 	%f278, %f562, %f277;
	cvta.to.global.u64 	%rd100, %rd169;
	mul.lo.s32 	%r121, %r42, %r219;
	cvt.u64.u32 	%rd101, %r121;
	add.s64 	%rd102, %rd101, %rd1;
	shl.b64 	%rd103, %rd102, 2;
	add.s64 	%rd104, %rd100, %rd103;
	st.global.f32 	[%rd104+64], %f278;
$L__BB1_37:
	ld.param.u32 	%r220, [_Z20compute_correlationsiiPKfS0_Pf_param_0];
	max.s32 	%r123, %r21, %r16;
	setp.ge.s32 	%p20, %r123, %r220;
	@%p20 bra 	$L__BB1_39;
	ld.param.u64 	%rd170, [_Z20compute_correlationsiiPKfS0_Pf_param_4];
	ld.param.u32 	%r221, [_Z20compute_correlationsiiPKfS0_Pf_param_0];
	ld.global.f32 	%f279, [%rd3+64];
	ld.global.f32 	%f280, [%rd2+32];
	mul.f32 	%f281, %f279, %f280;
	mul.f32 	%f282, %f561, %f281;
	cvta.to.global.u64 	%rd105, %rd170;
	mul.lo.s32 	%r125, %r16, %r221;
	cvt.u64.u32 	%rd106, %r125;
	add.s64 	%rd107, %rd106, %rd1;
	shl.b64 	%rd108, %rd107, 2;
	add.s64 	%rd109, %rd105, %rd108;
	st.global.f32 	[%rd109+64], %f282;
$L__BB1_39:
	ld.param.u32 	%r222, [_Z20compute_correlationsiiPKfS0_Pf_param_0];
	max.s32 	%r127, %r21, %r17;
	setp.ge.s32 	%p21, %r127, %r222;
	@%p21 bra 	$L__BB1_41;
	ld.param.u64 	%rd171, [_Z20compute_correlationsiiPKfS0_Pf_param_4];
	ld.param.u32 	%r223, [_Z20compute_correlationsiiPKfS0_Pf_param_0];
	ld.global.f32 	%f283, [%rd3+64];
	ld.global.f32 	%f284, [%rd2+64];
	mul.f32 	%f285, %f283, %f284;
	mul.f32 	%f286, %f560, %f285;
	cvta.to.global.u64 	%rd110, %rd171;
	mul.lo.s32 	%r129, %r17, %r223;
	cvt.u64.u32 	%rd111, %r129;
	add.s64 	%rd112, %rd111, %rd1;
	shl.b64 	%rd113, %rd112, 2;
	add.s64 	%rd114, %rd110, %rd113;
	st.global.f32 	[%rd114+64], %f286;
$L__BB1_41:
	ld.param.u32 	%r224, [_Z20compute_correlationsiiPKfS0_Pf_param_0];
	max.s32 	%r131, %r21, %r59;
	setp.ge.s32 	%p22, %r131, %r224;
	@%p22 bra 	$L__BB1_43;
	ld.param.u64 	%rd172, [_Z20compute_correlationsiiPKfS0_Pf_param_4];
	ld.param.u32 	%r225, [_Z20compute_correlationsiiPKfS0_Pf_param_0];
	ld.global.f32 	%f287, [%rd3+64];
	ld.global.f32 	%f288, [%rd2+96];
	mul.f32 	%f289, %f287, %f288;
	mul.f32 	%f290, %f559, %f289;
	cvta.to.global.u64 	%rd115, %rd172;
	mul.lo.s32 	%r133, %r59, %r225;
	cvt.u64.u32 	%rd116, %r133;
	add.s64 	%rd117, %rd116, %rd1;
	shl.b64 	%rd118, %rd117, 2;
	add.s64 	%rd119, %rd115, %rd118;
	st.global.f32 	[%rd119+64], %f290;
$L__BB1_43:
	ld.param.u32 	%r226, [_Z20compute_correlationsiiPKfS0_Pf_param_0];
	max.s32 	%r134, %r21, %r65;
	setp.ge.s32 	%p23, %r134, %r226;
	@%p23 bra 	$L__BB1_45;
	ld.global.f32 	%f291, [%rd3+64];
	ld.global.f32 	%f292, [%rd2+128];
	mul.f32 	%f293, %f291, %f292;
	mul.f32 	%f294, %f558, %f293;
	st.global.f32 	[%rd4+64], %f294;
$L__BB1_45:
	ld.param.u32 	%r227, [_Z20compute_correlationsiiPKfS0_Pf_param_0];
	max.s32 	%r135, %r21, %r71;
	setp.ge.s32 	%p24, %r135, %r227;
	@%p24 bra 	$L__BB1_47;
	ld.global.f32 	%f295, [%rd3+64];
	ld.global.f32 	%f296, [%rd2+160];
	mul.f32 	%f297, %f295, %f296;
	mul.f32 	%f298, %f557, %f297;
	st.global.f32 	[%rd5+64], %f298;
$L__BB1_47:
	ld.param.u32 	%r228, [_Z20compute_correlationsiiPKfS0_Pf_param_0];
	max.s32 	%r136, %r21, %r77;
	setp.ge.s32 	%p25, %r136, %r228;
	@%p25 bra 	$L__BB1_49;
	ld.global.f32 	%f299, [%rd3+64];
	ld.global.f32 	%f300, [%rd2+192];
	mul.f32 	%f301, %f299, %f300;
	mul.f32 	%f302, %f556, %f301;
	st.global.f32 	[%rd6+64], %f302;
$L__BB1_49:
	ld.param.u32 	%r229, [_Z20compute_correlationsiiPKfS0_Pf_param_0];
	max.s32 	%r137, %r21, %r15;
	setp.ge.s32 	%p26, %r137, %r229;
	@%p26 bra 	$L__BB1_51;
	ld.global.f32 	%f303, [%rd3+64];
	ld.global.f32 	%f304, [%rd2+224];
	mul.f32 	%f305, %f303, %f304;
	mul.f32 	%f306, %f555, %f305;
	st.global.f32 	[%rd7+64], %f306;
$L__BB1_51:
	ld.param.u32 	%r230, [_Z20compute_correlationsiiPKfS0_Pf_param_0];
	add.s32 	%r23, %r46, 24;
	max.s32 	%r139, %r23, %r42;
	setp.ge.s32 	%p27, %r139, %r230;
	@%p27 bra 	$L__BB1_53;
	ld.param.u64 	%rd173, [_Z20compute_correlationsiiPKfS0_Pf_param_4];
	ld.param.u32 	%r231, [_Z20compute_correlationsiiPKfS0_Pf_param_0];
	ld.global.f32 	%f307, [%rd3+96];
	ld.global.f32 	%f308, [%rd2];
	mul.f32 	%f309, %f307, %f308;
	mul.f32 	%f310, %f554, %f309;
	cvta.to.global.u64 	%rd120, %rd173;
	mul.lo.s32 	%r140, %r42, %r231;
	cvt.u64.u32 	%rd121, %r140;
	add.s64 	%rd122, %rd121, %rd1;
	shl.b64 	%rd123, %rd122, 2;
	add.s64 	%rd124, %rd120, %rd123;
	st.global.f32 	[%rd124+96], %f310;
$L__BB1_53:
	ld.param.u32 	%r232, [_Z20compute_correlationsiiPKfS0_Pf_param_0];
	max.s32 	%r141, %r23, %r16;
	setp.ge.s32 	%p28, %r141, %r232;
	@%p28 bra 	$L__BB1_55;
	ld.param.u64 	%rd174, [_Z20compute_correlationsiiPKfS0_Pf_param_4];
	ld.param.u32 	%r233, [_Z20compute_correlationsiiPKfS0_Pf_param_0];
	ld.global.f32 	%f311, [%rd3+96];
	ld.global.f32 	%f312, [%rd2+32];
	mul.f32 	%f313, %f311, %f312;
	mul.f32 	%f314, %f553, %f313;
	cvta.to.global.u64 	%rd125, %rd174;
	mul.lo.s32 	%r142, %r16, %r233;
	cvt.u64.u32 	%rd126, %r142;
	add.s64 	%rd127, %rd126, %rd1;
	shl.b64 	%rd128, %rd127, 2;
	add.s64 	%rd129, %rd125, %rd128;
	st.global.f32 	[%rd129+96], %f314;
$L__BB1_55:
	ld.param.u64 	%rd175, [_Z20compute_correlationsiiPKfS0_Pf_param_4];
	ld.param.u32 	%r234, [_Z20compute_correlationsiiPKfS0_Pf_param_0];
	cvta.to.global.u64 	%rd130, %rd175;
	mul.lo.s32 	%r143, %r17, %r234;
	cvt.u64.u32 	%rd131, %r143;
	add.s64 	%rd132, %rd131, %rd1;
	shl.b64 	%rd133, %rd132, 2;
	add.s64 	%rd8, %rd130, %rd133;
	max.s32 	%r144, %r23, %r17;
	setp.ge.s32 	%p29, %r144, %r234;
	@%p29 bra 	$L__BB1_57;
	ld.global.f32 	%f315, [%rd3+96];
	ld.global.f32 	%f316, [%rd2+64];
	mul.f32 	%f317, %f315, %f316;
	mul.f32 	%f318, %f552, %f317;
	st.global.f32 	[%rd8+96], %f318;
$L__BB1_57:
	ld.param.u64 	%rd176, [_Z20compute_correlationsiiPKfS0_Pf_param_4];
	ld.param.u32 	%r235, [_Z20compute_correlationsiiPKfS0_Pf_param_0];
	cvta.to.global.u64 	%rd134, %rd176;
	mul.lo.s32 	%r145, %r59, %r235;
	cvt.u64.u32 	%rd135, %r145;
	add.s64 	%rd136, %rd135, %rd1;
	shl.b64 	%rd137, %rd136, 2;
	add.s64 	%rd9, %rd134, %rd137;
	max.s32 	%r146, %r23, %r59;
	setp.ge.s32 	%p30, %r146, %r235;
	@%p30 bra 	$L__BB1_59;
	ld.global.f32 	%f319, [%rd3+96];
	ld.global.f32 	%f320, [%rd2+96];
	mul.f32 	%f321, %f319, %f320;
	mul.f32 	%f322, %f551, %f321;
	st.global.f32 	[%rd9+96], %f322;
$L__BB1_59:
	ld.param.u32 	%r236, [_Z20compute_correlationsiiPKfS0_Pf_param_0];
	max.s32 	%r147, %r23, %r65;
	setp.ge.s32 	%p31, %r147, %r236;
	@%p31 bra 	$L__BB1_61;
	ld.global.f32 	%f323, [%rd3+96];
	ld.global.f32 	%f324, [%rd2+128];
	mul.f32 	%f325, %f323, %f324;
	mul.f32 	%f326, %f550, %f325;
	st.global.f32 	[%rd4+96], %f326;
$L__BB1_61:
	ld.param.u32 	%r237, [_Z20compute_correlationsiiPKfS0_Pf_param_0];
	max.s32 	%r148, %r23, %r71;
	setp.ge.s32 	%p32, %r148, %r237;
	@%p32 bra 	$L__BB1_63;
	ld.global.f32 	%f327, [%rd3+96];
	ld.global.f32 	%f328, [%rd2+160];
	mul.f32 	%f329, %f327, %f328;
	mul.f32 	%f330, %f549, %f329;
	st.global.f32 	[%rd5+96], %f330;
$L__BB1_63:
	ld.param.u32 	%r238, [_Z20compute_correlationsiiPKfS0_Pf_param_0];
	max.s32 	%r149, %r23, %r77;
	setp.ge.s32 	%p33, %r149, %r238;
	@%p33 bra 	$L__BB1_65;
	ld.global.f32 	%f331, [%rd3+96];
	ld.global.f32 	%f332, [%rd2+192];
	mul.f32 	%f333, %f331, %f332;
	mul.f32 	%f334, %f548, %f333;
	st.global.f32 	[%rd6+96], %f334;
$L__BB1_65:
	ld.param.u32 	%r239, [_Z20compute_correlationsiiPKfS0_Pf_param_0];
	max.s32 	%r150, %r23, %r15;
	setp.ge.s32 	%p34, %r150, %r239;
	@%p34 bra 	$L__BB1_67;
	ld.global.f32 	%f335, [%rd3+96];
	ld.global.f32 	%f336, [%rd2+224];
	mul.f32 	%f337, %f335, %f336;
	mul.f32 	%f338, %f547, %f337;
	st.global.f32 	[%rd7+96], %f338;
$L__BB1_67:
	ld.param.u64 	%rd177, [_Z20compute_correlationsiiPKfS0_Pf_param_4];
	ld.param.u32 	%r240, [_Z20compute_correlationsiiPKfS0_Pf_param_0];
	cvta.to.global.u64 	%rd138, %rd177;
	mul.lo.s32 	%r151, %r42, %r240;
	cvt.u64.u32 	%rd139, %r151;
	add.s64 	%rd140, %rd139, %rd1;
	shl.b64 	%rd141, %rd140, 2;
	add.s64 	%rd10, %rd138, %rd141;
	add.s32 	%r27, %r46, 32;
	max.s32 	%r153, %r27, %r42;
	setp.ge.s32 	%p35, %r153, %r240;
	@%p35 bra 	$L__BB1_69;
	ld.global.f32 	%f339, [%rd3+128];
	ld.global.f32 	%f340, [%rd2];
	mul.f32 	%f341, %f339, %f340;
	mul.f32 	%f342, %f546, %f341;
	st.global.f32 	[%rd10+128], %f342;
$L__BB1_69:
	ld.param.u64 	%rd178, [_Z20compute_correlationsiiPKfS0_Pf_param_4];
	ld.param.u32 	%r241, [_Z20compute_correlationsiiPKfS0_Pf_param_0];
	cvta.to.global.u64 	%rd142, %rd178;
	mul.lo.s32 	%r154, %r16, %r241;
	cvt.u64.u32 	%rd143, %r154;
	add.s64 	%rd144, %rd143, %rd1;
	shl.b64 	%rd145, %rd144, 2;
	add.s64 	%rd11, %rd142, %rd145;
	max.s32 	%r155, %r27, %r16;
	setp.ge.s32 	%p36, %r155, %r241;
	@%p36 bra 	$L__BB1_71;
	ld.global.f32 	%f343, [%rd3+128];
	ld.global.f32 	%f344, [%rd2+32];
	mul.f32 	%f345, %f343, %f344;
	mul.f32 	%f346, %f545, %f345;
	st.global.f32 	[%rd11+128], %f346;
$L__BB1_71:
	ld.param.u32 	%r242, [_Z20compute_correlationsiiPKfS0_Pf_param_0];
	max.s32 	%r156, %r27, %r17;
	setp.ge.s32 	%p37, %r156, %r242;
	@%p37 bra 	$L__BB1_73;
	ld.global.f32 	%f347, [%rd3+128];
	ld.global.f32 	%f348, [%rd2+64];
	mul.f32 	%f349, %f347, %f348;
	mul.f32 	%f350, %f544, %f349;
	st.global.f32 	[%rd8+128], %f350;
$L__BB1_73:
	ld.param.u32 	%r243, [_Z20compute_correlationsiiPKfS0_Pf_param_0];
	max.s32 	%r157, %r27, %r59;
	setp.ge.s32 	%p38, %r157, %r243;
	@%p38 bra 	$L__BB1_75;
	ld.global.f32 	%f351, [%rd3+128];
	ld.global.f32 	%f352, [%rd2+96];
	mul.f32 	%f353, %f351, %f352;
	mul.f32 	%f354, %f543, %f353;
	st.global.f32 	[%rd9+128], %f354;
$L__BB1_75:
	ld.param.u32 	%r244, [_Z20compute_correlationsiiPKfS0_Pf_param_0];
	max.s32 	%r158, %r27, %r65;
	setp.ge.s32 	%p39, %r158, %r244;
	@%p39 bra 	$L__BB1_77;
	ld.global.f32 	%f355, [%rd3+128];
	ld.global.f32 	%f356, [%rd2+128];
	mul.f32 	%f357, %f355, %f356;
	mul.f32 	%f358, %f542, %f357;
	st.global.f32 	[%rd4+128], %f358;
$L__BB1_77:
	ld.param.u32 	%r245, [_Z20compute_correlationsiiPKfS0_Pf_param_0];
	max.s32 	%r159, %r27, %r71;
	setp.ge.s32 	%p40, %r159, %r245;
	@%p40 bra 	$L__BB1_79;
	ld.global.f32 	%f359, [%rd3+128];
	ld.global.f32 	%f360, [%rd2+160];
	mul.f32 	%f361, %f359, %f360;
	mul.f32 	%f362, %f541, %f361;
	st.global.f32 	[%rd5+128], %f362;
$L__BB1_79:
	ld.param.u32 	%r246, [_Z20compute_correlationsiiPKfS0_Pf_param_0];
	max.s32 	%r160, %r27, %r77;
	setp.ge.s32 	%p41, %r160, %r246;
	@%p41 bra 	$L__BB1_81;
	ld.global.f32 	%f363, [%rd3+128];
	ld.global.f32 	%f364, [%rd2+192];
	mul.f32 	%f365, %f363, %f364;
	mul.f32 	%f366, %f540, %f365;
	st.global.f32 	[%rd6+128], %f366;
$L__BB1_81:
	ld.param.u32 	%r247, [_Z20compute_correlationsiiPKfS0_Pf_param_0];
	max.s32 	%r161, %r27, %r15;
	setp.ge.s32 	%p42, %r161, %r247;
	@%p42 bra 	$L__BB1_83;
	ld.global.f32 	%f367, [%rd3+128];
	ld.global.f32 	%f368, [%rd2+224];
	mul.f32 	%f369, %f367, %f368;
	mul.f32 	%f370, %f539, %f369;
	st.global.f32 	[%rd7+128], %f370;
$L__BB1_83:
	ld.param.u32 	%r248, [_Z20compute_correlationsiiPKfS0_Pf_param_0];
	add.s32 	%r28, %r46, 40;
	max.s32 	%r163, %r28, %r42;
	setp.ge.s32 	%p43, %r163, %r248;
	@%p43 bra 	$L__BB1_85;
	ld.global.f32 	%f371, [%rd3+160];
	ld.global.f32 	%f372, [%rd2];
	mul.f32 	%f373, %f371, %f372;
	mul.f32 	%f374, %f538, %f373;
	st.global.f32 	[%rd10+160], %f374;
$L__BB1_85:
	ld.param.u32 	%r249, [_Z20compute_correlationsiiPKfS0_Pf_param_0];
	max.s32 	%r164, %r28, %r16;
	setp.ge.s32 	%p44, %r164, %r249;
	@%p44 bra 	$L__BB1_87;
	ld.global.f32 	%f375, [%rd3+160];
	ld.global.f32 	%f376, [%rd2+32];
	mul.f32 	%f377, %f375, %f376;
	mul.f32 	%f378, %f537, %f377;
	st.global.f32 	[%rd11+160], %f378;
$L__BB1_87:
	ld.param.u32 	%r250, [_Z20compute_correlationsiiPKfS0_Pf_param_0];
	max.s32 	%r165, %r28, %r17;
	setp.ge.s32 	%p45, %r165, %r250;
	@%p45 bra 	$L__BB1_89;
	ld.global.f32 	%f379, [%rd3+160];
	ld.global.f32 	%f380, [%rd2+64];
	mul.f32 	%f381, %f379, %f380;
	mul.f32 	%f382, %f536, %f381;
	st.global.f32 	[%rd8+160], %f382;
$L__BB1_89:
	ld.param.u32 	%r251, [_Z20compute_correlationsiiPKfS0_Pf_param_0];
	max.s32 	%r166, %r28, %r59;
	setp.ge.s32 	%p46, %r166, %r251;
	@%p46 bra 	$L__BB1_91;
	ld.global.f32 	%f383, [%rd3+160];
	ld.global.f32 	%f384, [%rd2+96];
	mul.f32 	%f385, %f383, %f384;
	mul.f32 	%f386, %f535, %f385;
	st.global.f32 	[%rd9+160], %f386;
$L__BB1_91:
	ld.param.u32 	%r252, [_Z20compute_correlationsiiPKfS0_Pf_param_0];
	max.s32 	%r167, %r28, %r65;
	setp.ge.s32 	%p47, %r167, %r252;
	@%p47 bra 	$L__BB1_93;
	ld.global.f32 	%f387, [%rd3+160];
	ld.global.f32 	%f388, [%rd2+128];
	mul.f32 	%f389, %f387, %f388;
	mul.f32 	%f390, %f534, %f389;
	st.global.f32 	[%rd4+160], %f390;
$L__BB1_93:
	ld.param.u32 	%r253, [_Z20compute_correlationsiiPKfS0_Pf_param_0];
	max.s32 	%r168, %r28, %r71;
	setp.ge.s32 	%p48, %r168, %r253;
	@%p48 bra 	$L__BB1_95;
	ld.global.f32 	%f391, [%rd3+160];
	ld.global.f32 	%f392, [%rd2+160];
	mul.f32 	%f393, %f391, %f392;
	mul.f32 	%f394, %f533, %f393;
	st.global.f32 	[%rd5+160], %f394;
$L__BB1_95:
	ld.param.u32 	%r254, [_Z20compute_correlationsiiPKfS0_Pf_param_0];
	max.s32 	%r169, %r28, %r77;
	setp.ge.s32 	%p49, %r169, %r254;
	@%p49 bra 	$L__BB1_97;
	ld.global.f32 	%f395, [%rd3+160];
	ld.global.f32 	%f396, [%rd2+192];
	mul.f32 	%f397, %f395, %f396;
	mul.f32 	%f398, %f532, %f397;
	st.global.f32 	[%rd6+160], %f398;
$L__BB1_97:
	ld.param.u32 	%r255, [_Z20compute_correlationsiiPKfS0_Pf_param_0];
	max.s32 	%r170, %r28, %r15;
	setp.ge.s32 	%p50, %r170, %r255;
	@%p50 bra 	$L__BB1_99;
	ld.global.f32 	%f399, [%rd3+160];
	ld.global.f32 	%f400, [%rd2+224];
	mul.f32 	%f401, %f399, %f400;
	mul.f32 	%f402, %f531, %f401;
	st.global.f32 	[%rd7+160], %f402;
$L__BB1_99:
	ld.param.u32 	%r256, [_Z20compute_correlationsiiPKfS0_Pf_param_0];
	add.s32 	%r29, %r46, 48;
	max.s32 	%r172, %r29, %r42;
	setp.ge.s32 	%p51, %r172, %r256;
	@%p51 bra 	$L__BB1_101;
	ld.global.f32 	%f403, [%rd3+192];
	ld.global.f32 	%f404, [%rd2];
	mul.f32 	%f405, %f403, %f404;
	mul.f32 	%f406, %f579, %f405;
	st.global.f32 	[%rd10+192], %f406;
$L__BB1_101:
	ld.param.u32 	%r257, [_Z20compute_correlationsiiPKfS0_Pf_param_0];
	max.s32 	%r173, %r29, %r16;
	setp.ge.s32 	%p52, %r173, %r257;
	@%p52 bra 	$L__BB1_103;
	ld.global.f32 	%f407, [%rd3+192];
	ld.global.f32 	%f408, [%rd2+32];
	mul.f32 	%f409, %f407, %f408;
	mul.f32 	%f410, %f580, %f409;
	st.global.f32 	[%rd11+192], %f410;
$L__BB1_103:
	ld.param.u32 	%r258, [_Z20compute_correlationsiiPKfS0_Pf_param_0];
	max.s32 	%r174, %r29, %r17;
	setp.ge.s32 	%p53, %r174, %r258;
	@%p53 bra 	$L__BB1_105;
	ld.global.f32 	%f411, [%rd3+192];
	ld.global.f32 	%f412, [%rd2+64];
	mul.f32 	%f413, %f411, %f412;
	mul.f32 	%f414, %f581, %f413;
	st.global.f32 	[%rd8+192], %f414;
$L__BB1_105:
	ld.param.u32 	%r259, [_Z20compute_correlationsiiPKfS0_Pf_param_0];
	max.s32 	%r175, %r29, %r59;
	setp.ge.s32 	%p54, %r175, %r259;
	@%p54 bra 	$L__BB1_107;
	ld.global.f32 	%f415, [%rd3+192];
	ld.global.f32 	%f416, [%rd2+96];
	mul.f32 	%f417, %f415, %f416;
	mul.f32 	%f418, %f582, %f417;
	st.global.f32 	[%rd9+192], %f418;
$L__BB1_107:
	ld.param.u32 	%r260, [_Z20compute_correlationsiiPKfS0_Pf_param_0];
	max.s32 	%r176, %r29, %r65;
	setp.ge.s32 	%p55, %r176, %r260;
	@%p55 bra 	$L__BB1_109;
	ld.global.f32 	%f419, [%rd3+192];
	ld.global.f32 	%f420, [%rd2+128];
	mul.f32 	%f421, %f419, %f420;
	mul.f32 	%f422, %f583, %f421;
	st.global.f32 	[%rd4+192], %f422;
$L__BB1_109:
	ld.param.u32 	%r261, [_Z20compute_correlationsiiPKfS0_Pf_param_0];
	max.s32 	%r177, %r29, %r71;
	setp.ge.s32 	%p56, %r177, %r261;
	@%p56 bra 	$L__BB1_111;
	ld.global.f32 	%f423, [%rd3+192];
	ld.global.f32 	%f424, [%rd2+160];
	mul.f32 	%f425, %f423, %f424;
	mul.f32 	%f426, %f584, %f425;
	st.global.f32 	[%rd5+192], %f426;
$L__BB1_111:
	ld.param.u32 	%r262, [_Z20compute_correlationsiiPKfS0_Pf_param_0];
	max.s32 	%r178, %r29, %r77;
	setp.ge.s32 	%p57, %r178, %r262;
	@%p57 bra 	$L__BB1_113;
	ld.global.f32 	%f427, [%rd3+192];
	ld.global.f32 	%f428, [%rd2+192];
	mul.f32 	%f429, %f427, %f428;
	mul.f32 	%f430, %f585, %f429;
	st.global.f32 	[%rd6+192], %f430;
$L__BB1_113:
	ld.param.u32 	%r263, [_Z20compute_correlationsiiPKfS0_Pf_param_0];
	max.s32 	%r179, %r29, %r15;
	setp.ge.s32 	%p58, %r179, %r263;
	@%p58 bra 	$L__BB1_115;
	ld.global.f32 	%f431, [%rd3+192];
	ld.global.f32 	%f432, [%rd2+224];
	mul.f32 	%f433, %f431, %f432;
	mul.f32 	%f434, %f586, %f433;
	st.global.f32 	[%rd7+192], %f434;
$L__BB1_115:
	ld.param.u32 	%r264, [_Z20compute_correlationsiiPKfS0_Pf_param_0];
	add.s32 	%r30, %r46, 56;
	max.s32 	%r181, %r30, %r42;
	setp.ge.s32 	%p59, %r181, %r264;
	@%p59 bra 	$L__BB1_117;
	ld.global.f32 	%f435, [%rd3+224];
	ld.global.f32 	%f436, [%rd2];
	mul.f32 	%f437, %f435, %f436;
	mul.f32 	%f438, %f587, %f437;
	st.global.f32 	[%rd10+224], %f438;
$L__BB1_117:
	ld.param.u32 	%r265, [_Z20compute_correlationsiiPKfS0_Pf_param_0];
	max.s32 	%r182, %r30, %r16;
	setp.ge.s32 	%p60, %r182, %r265;
	@%p60 bra 	$L__BB1_119;
	ld.global.f32 	%f439, [%rd3+224];
	ld.global.f32 	%f440, [%rd2+32];
	mul.f32 	%f441, %f439, %f440;
	mul.f32 	%f442, %f588, %f441;
	st.global.f32 	[%rd11+224], %f442;
$L__BB1_119:
	ld.param.u32 	%r266, [_Z20compute_correlationsiiPKfS0_Pf_param_0];
	max.s32 	%r183, %r30, %r17;
	setp.ge.s32 	%p61, %r183, %r266;
	@%p61 bra 	$L__BB1_121;
	ld.global.f32 	%f443, [%rd3+224];
	ld.global.f32 	%f444, [%rd2+64];
	mul.f32 	%f445, %f443, %f444;
	mul.f32 	%f446, %f589, %f445;
	st.global.f32 	[%rd8+224], %f446;
$L__BB1_121:
	ld.param.u32 	%r267, [_Z20compute_correlationsiiPKfS0_Pf_param_0];
	max.s32 	%r184, %r30, %r59;
	setp.ge.s32 	%p62, %r184, %r267;
	@%p62 bra 	$L__BB1_123;
	ld.global.f32 	%f447, [%rd3+224];
	ld.global.f32 	%f448, [%rd2+96];
	mul.f32 	%f449, %f447, %f448;
	mul.f32 	%f450, %f590, %f449;
	st.global.f32 	[%rd9+224], %f450;
$L__BB1_123:
	ld.param.u32 	%r268, [_Z20compute_correlationsiiPKfS0_Pf_param_0];
	max.s32 	%r185, %r30, %r65;
	setp.ge.s32 	%p63, %r185, %r268;
	@%p63 bra 	$L__BB1_125;
	ld.global.f32 	%f451, [%rd3+224];
	ld.global.f32 	%f452, [%rd2+128];
	mul.f32 	%f453, %f451, %f452;
	mul.f32 	%f454, %f591, %f453;
	st.global.f32 	[%rd4+224], %f454;
$L__BB1_125:
	ld.param.u32 	%r269, [_Z20compute_correlationsiiPKfS0_Pf_param_0];
	max.s32 	%r186, %r30, %r71;
	setp.ge.s32 	%p64, %r186, %r269;
	@%p64 bra 	$L__BB1_127;
	ld.global.f32 	%f455, [%rd3+224];
	ld.global.f32 	%f456, [%rd2+160];
	mul.f32 	%f457, %f455, %f456;
	mul.f32 	%f458, %f592, %f457;
	st.global.f32 	[%rd5+224], %f458;
$L__BB1_127:
	ld.param.u32 	%r270, [_Z20compute_correlationsiiPKfS0_Pf_param_0];
	max.s32 	%r187, %r30, %r77;
	setp.ge.s32 	%p65, %r187, %r270;
	@%p65 bra 	$L__BB1_129;
	ld.global.f32 	%f459, [%rd3+224];
	ld.global.f32 	%f460, [%rd2+192];
	mul.f32 	%f461, %f459, %f460;
	mul.f32 	%f462, %f593, %f461;
	st.global.f32 	[%rd6+224], %f462;
$L__BB1_129:
	ld.param.u32 	%r271, [_Z20compute_correlationsiiPKfS0_Pf_param_0];
	max.s32 	%r188, %r30, %r15;
	setp.ge.s32 	%p66, %r188, %r271;
	@%p66 bra 	$L__BB1_131;
	ld.global.f32 	%f463, [%rd3+224];
	ld.global.f32 	%f464, [%rd2+224];
	mul.f32 	%f465, %f463, %f464;
	mul.f32 	%f466, %f594, %f465;
	st.global.f32 	[%rd7+224], %f466;
$L__BB1_131:
	ret;

}


// ===== COMPILED SASS (sm_100) =====

	.target	sm_100

	.elftype	@"ET_EXEC"


//--------------------- .note.nv.tkinfo           --------------------------
	.section	.note.nv.tkinfo,"",@"SHT_NOTE"
	.sectionflags	@"SHF_NOTE_NV_TKINFO"
	.tkinfo
        /*0018*/ 	.word	0x00000002
        /*0030*/ 	.string	""
        /*0030*/ 	.string	"ptxas"
        /*0030*/ 	.string	"Cuda compilation tools, release 13.0, V13.0.88"
        /*0030*/ 	.string	"Build cuda_13.0.r13.0/compiler.36424714_0"
        /*0030*/ 	.string	"-arch sm_100 -m 64 "



//--------------------- .note.nv.cuinfo           --------------------------
	.section	.note.nv.cuinfo,"",@"SHT_NOTE"
	.sectionflags	@"SHF_NOTE_NV_CUINFO"
        /*0018*/ 	.short	0x0002
        /*001a*/ 	.short	0x0064
        /*001c*/ 	.short	0x0082
	.zero		2


//--------------------- .nv.info                  --------------------------
	.section	.nv.info,"",@"SHT_CUDA_INFO"
	.align	4


	//----- nvinfo : EIATTR_REGCOUNT
	.align		4
        /*0000*/ 	.byte	0x04, 0x2f
        /*0002*/ 	.short	(.L_1 - .L_0)
	.align		4
.L_0:
        /*0004*/ 	.word	index@(_Z27compute_means_and_normalizeiiPKfPfS1_)
        /*0008*/ 	.word	0x00000020


	//----- nvinfo : EIATTR_FRAME_SIZE
	.align		4
.L_1:
        /*000c*/ 	.byte	0x04, 0x11
        /*000e*/ 	.short	(.L_3 - .L_2)
	.align		4
.L_2:
        /*0010*/ 	.word	index@($__internal_2_$__cuda_sm3x_div_rn_noftz_f32_slowpath)
        /*0014*/ 	.word	0x00000000


	//----- nvinfo : EIATTR_FRAME_SIZE
	.align		4
.L_3:
        /*0018*/ 	.byte	0x04, 0x11
        /*001a*/ 	.short	(.L_5 - .L_4)
	.align		4
.L_4:
        /*001c*/ 	.word	index@($__internal_1_$__cuda_sm20_sqrt_rn_f32_slowpath)
        /*0020*/ 	.word	0x00000000


	//----- nvinfo : EIATTR_FRAME_SIZE
	.align		4
.L_5:
        /*0024*/ 	.byte	0x04, 0x11
        /*0026*/ 	.short	(.L_7 - .L_6)
	.align		4
.L_6:
        /*0028*/ 	.word	index@($__internal_0_$__cuda_sm20_rcp_rn_f32_slowpath)
        /*002c*/ 	.word	0x00000000


	//----- nvinfo : EIATTR_FRAME_SIZE
	.align		4
.L_7:
        /*0030*/ 	.byte	0x04, 0x11
        /*0032*/ 	.short	(.L_9 - .L_8)
	.align		4
.L_8:
        /*0034*/ 	.word	index@(_Z27compute_means_and_normalizeiiPKfPfS1_)
        /*0038*/ 	.word	0x00000000


	//----- nvinfo : EIATTR_REGCOUNT
	.align		4
.L_9:
        /*003c*/ 	.byte	0x04, 0x2f
        /*003e*/ 	.short	(.L_11 - .L_10)
	.align		4
.L_10:
        /*0040*/ 	.word	index@(_Z20compute_correlationsiiPKfS0_Pf)
        /*0044*/ 	.word	0x0000005e


	//----- nvinfo : EIATTR_FRAME_SIZE
	.align		4
.L_11:
        /*0048*/ 	.byte	0x04, 0x11
        /*004a*/ 	.short	(.L_13 - .L_12)
	.align		4
.L_12:
        /*004c*/ 	.word	index@(_Z20compute_correlationsiiPKfS0_Pf)
        /*0050*/ 	.word	0x00000000


	//----- nvinfo : EIATTR_MIN_STACK_SIZE
	.align		4
.L_13:
        /*0054*/ 	.byte	0x04, 0x12
        /*0056*/ 	.short	(.L_15 - .L_14)
	.align		4
.L_14:
        /*0058*/ 	.word	index@(_Z20compute_correlationsiiPKfS0_Pf)
        /*005c*/ 	.word	0x00000000


	//----- nvinfo : EIATTR_MIN_STACK_SIZE
	.align		4
.L_15:
        /*0060*/ 	.byte	0x04, 0x12
        /*0062*/ 	.short	(.L_17 - .L_16)
	.align		4
.L_16:
        /*0064*/ 	.word	index@(_Z27compute_means_and_normalizeiiPKfPfS1_)
        /*0068*/ 	.word	0x00000000
.L_17:


//--------------------- .nv.compat                --------------------------
	.section	.nv.compat,"",@"SHT_CUDA_COMPAT_INFO"
	.align	4
        /*0000*/ 	.byte	0x02, 0x09, 0x00, 0x00, 0x02, 0x02, 0x01, 0x00, 0x02, 0x05, 0x05, 0x00, 0x03, 0x07, 0x01, 0x01
        /*0010*/ 	.byte	0x02, 0x03, 0x00, 0x00, 0x02, 0x06, 0x01, 0x00, 0x04, 0x0b, 0x08, 0x00, 0x01, 0x00, 0x00, 0x00
        /*0020*/ 	.byte	0x00, 0x00, 0x00, 0x00


//--------------------- .nv.info._Z20compute_correlationsiiPKfS0_Pf --------------------------
	.section	.nv.info._Z20compute_correlationsiiPKfS0_Pf,"",@"SHT_CUDA_INFO"
	.sectionflags	@""
	.align	4


	//----- nvinfo : EIATTR_CUDA_API_VERSION
	.align		4
        /*0000*/ 	.byte	0x04, 0x37
        /*0002*/ 	.short	(.L_19 - .L_18)
.L_18:
        /*0004*/ 	.word	0x00000082


	//----- nvinfo : EIATTR_KPARAM_INFO
	.align		4
.L_19:
        /*0008*/ 	.byte	0x04, 0x17
        /*000a*/ 	.short	(.L_21 - .L_20)
.L_20:
        /*000c*/ 	.word	0x00000000
        /*0010*/ 	.short	0x0004
        /*0012*/ 	.short	0x0018
        /*0014*/ 	.byte	0x00, 0xf5, 0x21, 0x00


	//----- nvinfo : EIATTR_KPARAM_INFO
	.align		4
.L_21:
        /*0018*/ 	.byte	0x04, 0x17
        /*001a*/ 	.short	(.L_23 - .L_22)
.L_22:
        /*001c*/ 	.word	0x00000000
        /*0020*/ 	.short	0x0003
        /*0022*/ 	.short	0x0010
        /*0024*/ 	.byte	0x00, 0xf5, 0x21, 0x00


	//----- nvinfo : EIATTR_KPARAM_INFO
	.align		4
.L_23:
        /*0028*/ 	.byte	0x04, 0x17
        /*002a*/ 	.short	(.L_25 - .L_24)
.L_24:
        /*002c*/ 	.word	0x00000000
        /*0030*/ 	.short	0x0002
        /*0032*/ 	.short	0x0008
        /*0034*/ 	.byte	0x00, 0xf5, 0x21, 0x00


	//----- nvinfo : EIATTR_KPARAM_INFO
	.align		4
.L_25:
        /*0038*/ 	.byte	0x04, 0x17
        /*003a*/ 	.short	(.L_27 - .L_26)
.L_26:
        /*003c*/ 	.word	0x00000000
        /*0040*/ 	.short	0x0001
        /*0042*/ 	.short	0x0004
        /*0044*/ 	.byte	0x00, 0xf0, 0x11, 0x00


	//----- nvinfo : EIATTR_KPARAM_INFO
	.align		4
.L_27:
        /*0048*/ 	.byte	0x04, 0x17
        /*004a*/ 	.short	(.L_29 - .L_28)
.L_28:
        /*004c*/ 	.word	0x00000000
        /*0050*/ 	.short	0x0000
        /*0052*/ 	.short	0x0000
        /*0054*/ 	.byte	0x00, 0xf0, 0x11, 0x00


	//----- nvinfo : EIATTR_SPARSE_MMA_MASK
	.align		4
.L_29:
        /*0058*/ 	.byte	0x03, 0x50
        /*005a*/ 	.short	0x0000


	//----- nvinfo : EIATTR_MAXREG_COUNT
	.align		4
        /*005c*/ 	.byte	0x03, 0x1b
        /*005e*/ 	.short	0x00ff


	//----- nvinfo : EIATTR_MERCURY_ISA_VERSION
	.align		4
        /*0060*/ 	.byte	0x03, 0x5f
        /*0062*/ 	.short	0x0101


	//----- nvinfo : EIATTR_VRC_CTA_INIT_COUNT
	.align		4
        /*0064*/ 	.byte	0x02, 0x4a
	.zero		1
	.zero		1


	//----- nvinfo : EIATTR_EXIT_INSTR_OFFSETS
	.align		4
        /*0068*/ 	.byte	0x04, 0x1c
        /*006a*/ 	.short	(.L_31 - .L_30)


	//   ....[0]....
.L_30:
        /*006c*/ 	.word	0x00002b40


	//   ....[1]....
        /*0070*/ 	.word	0x00002ba0


	//----- nvinfo : EIATTR_CBANK_PARAM_SIZE
	.align		4
.L_31:
        /*0074*/ 	.byte	0x03, 0x19
        /*0076*/ 	.short	0x0020


	//----- nvinfo : EIATTR_PARAM_CBANK
	.align		4
        /*0078*/ 	.byte	0x04, 0x0a
        /*007a*/ 	.short	(.L_33 - .L_32)
	.align		4
.L_32:
        /*007c*/ 	.word	index@(.nv.constant0._Z20compute_correlationsiiPKfS0_Pf)
        /*0080*/ 	.short	0x0380
        /*0082*/ 	.short	0x0020


	//----- nvinfo : EIATTR_SW_WAR
	.align		4
.L_33:
        /*0084*/ 	.byte	0x04, 0x36
        /*0086*/ 	.short	(.L_35 - .L_34)
.L_34:
        /*0088*/ 	.word	0x00000008
.L_35:


//--------------------- .nv.info._Z27compute_means_and_normalizeiiPKfPfS1_ --------------------------
	.section	.nv.info._Z27compute_means_and_normalizeiiPKfPfS1_,"",@"SHT_CUDA_INFO"
	.sectionflags	@""
	.align	4


	//----- nvinfo : EIATTR_CUDA_API_VERSION
	.align		4
        /*0000*/ 	.byte	0x04, 0x37
        /*0002*/ 	.short	(.L_37 - .L_36)
.L_36:
        /*0004*/ 	.word	0x00000082


	//----- nvinfo : EIATTR_KPARAM_INFO
	.align		4
.L_37:
        /*0008*/ 	.byte	0x04, 0x17
        /*000a*/ 	.short	(.L_39 - .L_38)
.L_38:
        /*000c*/ 	.word	0x00000000
        /*0010*/ 	.short	0x0004
        /*0012*/ 	.short	0x0018
        /*0014*/ 	.byte	0x00, 0xf5, 0x21, 0x00


	//----- nvinfo : EIATTR_KPARAM_INFO
	.align		4
.L_39:
        /*0018*/ 	.byte	0x04, 0x17
        /*001a*/ 	.short	(.L_41 - .L_40)
.L_40:
        /*001c*/ 	.word	0x00000000
        /*0020*/ 	.short	0x0003
        /*0022*/ 	.short	0x0010
        /*0024*/ 	.byte	0x00, 0xf5, 0x21, 0x00


	//----- nvinfo : EIATTR_KPARAM_INFO
	.align		4
.L_41:
        /*0028*/ 	.byte	0x04, 0x17
        /*002a*/ 	.short	(.L_43 - .L_42)
.L_42:
        /*002c*/ 	.word	0x00000000
        /*0030*/ 	.short	0x0002
        /*0032*/ 	.short	0x0008
        /*0034*/ 	.byte	0x00, 0xf5, 0x21, 0x00


	//----- nvinfo : EIATTR_KPARAM_INFO
	.align		4
.L_43:
        /*0038*/ 	.byte	0x04, 0x17
        /*003a*/ 	.short	(.L_45 - .L_44)
.L_44:
        /*003c*/ 	.word	0x00000000
        /*0040*/ 	.short	0x0001
        /*0042*/ 	.short	0x0004
        /*0044*/ 	.byte	0x00, 0xf0, 0x11, 0x00


	//----- nvinfo : EIATTR_KPARAM_INFO
	.align		4
.L_45:
        /*0048*/ 	.byte	0x04, 0x17
        /*004a*/ 	.short	(.L_47 - .L_46)
.L_46:
        /*004c*/ 	.word	0x00000000
        /*0050*/ 	.short	0x0000
        /*0052*/ 	.short	0x0000
        /*0054*/ 	.byte	0x00, 0xf0, 0x11, 0x00


	//----- nvinfo : EIATTR_SPARSE_MMA_MASK
	.align		4
.L_47:
        /*0058*/ 	.byte	0x03, 0x50
        /*005a*/ 	.short	0x0000


	//----- nvinfo : EIATTR_MAXREG_COUNT
	.align		4
        /*005c*/ 	.byte	0x03, 0x1b
        /*005e*/ 	.short	0x00ff


	//----- nvinfo : EIATTR_MERCURY_ISA_VERSION
	.align		4
        /*0060*/ 	.byte	0x03, 0x5f
        /*0062*/ 	.short	0x0101


	//----- nvinfo : EIATTR_VRC_CTA_INIT_COUNT
	.align		4
        /*0064*/ 	.byte	0x02, 0x4a
	.zero		1
	.zero		1


	//----- nvinfo : EIATTR_EXIT_INSTR_OFFSETS
	.align		4
        /*0068*/ 	.byte	0x04, 0x1c
        /*006a*/ 	.short	(.L_49 - .L_48)


	//   ....[0]....
.L_48:
        /*006c*/ 	.word	0x00000070


	//   ....[1]....
        /*0070*/ 	.word	0x00001270


	//----- nvinfo : EIATTR_CRS_STACK_SIZE
	.align		4
.L_49:
        /*0074*/ 	.byte	0x04, 0x1e
        /*0076*/ 	.short	(.L_51 - .L_50)
.L_50:
        /*0078*/ 	.word	0x00000000


	//----- nvinfo : EIATTR_CBANK_PARAM_SIZE
	.align		4
.L_51:
        /*007c*/ 	.byte	0x03, 0x19
        /*007e*/ 	.short	0x0020


	//----- nvinfo : EIATTR_PARAM_CBANK
	.align		4
        /*0080*/ 	.byte	0x04, 0x0a
        /*0082*/ 	.short	(.L_53 - .L_52)
	.align		4
.L_52:
        /*0084*/ 	.word	index@(.nv.constant0._Z27compute_means_and_normalizeiiPKfPfS1_)
        /*0088*/ 	.short	0x0380
        /*008a*/ 	.short	0x0020


	//----- nvinfo : EIATTR_SW_WAR
	.align		4
.L_53:
        /*008c*/ 	.byte	0x04, 0x36
        /*008e*/ 	.short	(.L_55 - .L_54)
.L_54:
        /*0090*/ 	.word	0x00000008
.L_55:


//--------------------- .nv.callgraph             --------------------------
	.section	.nv.callgraph,"",@"SHT_CUDA_CALLGRAPH"
	.align	4
	.sectionentsize	8
	.align		4
        /*0000*/ 	.word	0x00000000
	.align		4
        /*0004*/ 	.word	0xffffffff
	.align		4
        /*0008*/ 	.word	0x00000000
	.align		4
        /*000c*/ 	.word	0xfffffffe
	.align		4
        /*0010*/ 	.word	0x00000000
	.align		4
        /*0014*/ 	.word	0xfffffffd
	.align		4
        /*0018*/ 	.word	0x00000000
	.align		4
        /*001c*/ 	.word	0xfffffffc


//--------------------- .text._Z20compute_correlationsiiPKfS0_Pf --------------------------
	.section	.text._Z20compute_correlationsiiPKfS0_Pf,"ax",@progbits
	.align	128
        .global         _Z20compute_correlationsiiPKfS0_Pf
        .type           _Z20compute_correlationsiiPKfS0_Pf,@function
        .size           _Z20compute_correlationsiiPKfS0_Pf,(.L_x_41 - _Z20compute_correlationsiiPKfS0_Pf)
        .other          _Z20compute_correlationsiiPKfS0_Pf,@"STO_CUDA_ENTRY STV_DEFAULT"
_Z20compute_correlationsiiPKfS0_Pf:
.text._Z20compute_correlationsiiPKfS0_Pf:
[----:B------:R-:W-:Y:S01]  /*0000*/  LDC R1, c[0x0][0x37c] ;  /* 0x0000df00ff017b82 */ /* 0x000fe20000000800 */
[----:B------:R-:W0:Y:S01]  /*0010*/  LDCU UR4, c[0x0][0x384] ;  /* 0x00007080ff0477ac */ /* 0x000e220008000800 */
[----:B------:R-:W1:Y:S01]  /*0020*/  S2R R53, SR_TID.X ;  /* 0x0000000000357919 */ /* 0x000e620000002100 */
[----:B------:R-:W-:Y:S01]  /*0030*/  HFMA2 R0, -RZ, RZ, 0, 0 ;  /* 0x00000000ff007431 */ /* 0x000fe200000001ff */
[----:B------:R-:W-:Y:S01]  /*0040*/  CS2R R36, SRZ ;  /* 0x0000000000247805 */ /* 0x000fe2000001ff00 */
[----:B------:R-:W-:Y:S01]  /*0050*/  HFMA2 R70, -RZ, RZ, 0, 0 ;  /* 0x00000000ff467431 */ /* 0x000fe200000001ff */
[----:B------:R-:W2:Y:S01]  /*0060*/  S2R R42, SR_TID.Y ;  /* 0x00000000002a7919 */ /* 0x000ea20000002200 */
[----:B------:R-:W-:Y:S02]  /*0070*/  CS2R R34, SRZ ;  /* 0x0000000000227805 */ /* 0x000fe4000001ff00 */
[----:B------:R-:W-:Y:S02]  /*0080*/  CS2R R32, SRZ ;  /* 0x0000000000207805 */ /* 0x000fe4000001ff00 */
[----:B------:R-:W-:Y:S01]  /*0090*/  CS2R R30, SRZ ;  /* 0x00000000001e7805 */ /* 0x000fe2000001ff00 */
[----:B------:R-:W3:Y:S01]  /*00a0*/  S2R R66, SR_CTAID.X ;  /* 0x0000000000427919 */ /* 0x000ee20000002500 */
[----:B------:R-:W-:-:S02]  /*00b0*/  CS2R R28, SRZ ;  /* 0x00000000001c7805 */ /* 0x000fc4000001ff00 */
[----:B------:R-:W-:Y:S02]  /*00c0*/  CS2R R26, SRZ ;  /* 0x00000000001a7805 */ /* 0x000fe4000001ff00 */
[----:B------:R-:W-:Y:S01]  /*00d0*/  CS2R R24, SRZ ;  /* 0x0000000000187805 */ /* 0x000fe2000001ff00 */
[----:B------:R-:W4:Y:S01]  /*00e0*/  S2R R67, SR_CTAID.Y ;  /* 0x0000000000437919 */ /* 0x000f220000002600 */
[----:B------:R-:W-:Y:S02]  /*00f0*/  CS2R R22, SRZ ;  /* 0x0000000000167805 */ /* 0x000fe4000001ff00 */
[----:B------:R-:W-:Y:S02]  /*0100*/  CS2R R20, SRZ ;  /* 0x0000000000147805 */ /* 0x000fe4000001ff00 */
[----:B------:R-:W-:Y:S01]  /*0110*/  CS2R R18, SRZ ;  /* 0x0000000000127805 */ /* 0x000fe2000001ff00 */
[----:B------:R-:W1:Y:S01]  /*0120*/  S2R R47, SR_TID.X ;  /* 0x00000000002f7919 */ /* 0x000e620000002100 */
[----:B0-----:R-:W-:Y:S01]  /*0130*/  UISETP.GE.AND UP0, UPT, UR4, 0x1, UPT ;  /* 0x000000010400788c */ /* 0x001fe2000bf06270 */
[----:B------:R-:W-:-:S02]  /*0140*/  CS2R R16, SRZ ;  /* 0x0000000000107805 */ /* 0x000fc4000001ff00 */
[----:B------:R-:W-:Y:S01]  /*0150*/  CS2R R14, SRZ ;  /* 0x00000000000e7805 */ /* 0x000fe2000001ff00 */
[----:B------:R-:W0:Y:S01]  /*0160*/  S2R R46, SR_TID.Y ;  /* 0x00000000002e7919 */ /* 0x000e220000002200 */
[----:B------:R-:W-:Y:S02]  /*0170*/  CS2R R12, SRZ ;  /* 0x00000000000c7805 */ /* 0x000fe4000001ff00 */
[----:B------:R-:W-:Y:S02]  /*0180*/  CS2R R10, SRZ ;  /* 0x00000000000a7805 */ /* 0x000fe4000001ff00 */
[----:B------:R-:W-:Y:S02]  /*0190*/  CS2R R8, SRZ ;  /* 0x0000000000087805 */ /* 0x000fe4000001ff00 */
[----:B------:R-:W-:Y:S02]  /*01a0*/  CS2R R6, SRZ ;  /* 0x0000000000067805 */ /* 0x000fe4000001ff00 */
[----:B------:R-:W-:-:S02]  /*01b0*/  CS2R R4, SRZ ;  /* 0x0000000000047805 */ /* 0x000fc4000001ff00 */
[----:B------:R-:W-:Y:S02]  /*01c0*/  CS2R R2, SRZ ;  /* 0x0000000000027805 */ /* 0x000fe4000001ff00 */
[----:B------:R-:W-:Y:S02]  /*01d0*/  MOV R68, RZ ;  /* 0x000000ff00447202 */ /* 0x000fe40000000f00 */
[----:B------:R-:W-:Y:S02]  /*01e0*/  CS2R R78, SRZ ;  /* 0x00000000004e7805 */ /* 0x000fe4000001ff00 */
[----:B------:R-:W-:Y:S02]  /*01f0*/  CS2R R72, SRZ ;  /* 0x0000000000487805 */ /* 0x000fe4000001ff00 */
[----:B------:R-:W-:Y:S02]  /*0200*/  CS2R R74, SRZ ;  /* 0x00000000004a7805 */ /* 0x000fe4000001ff00 */
[----:B------:R-:W-:-:S02]  /*0210*/  CS2R R76, SRZ ;  /* 0x00000000004c7805 */ /* 0x000fc4000001ff00 */
[----:B------:R-:W-:Y:S02]  /*0220*/  MOV R51, RZ ;  /* 0x000000ff00337202 */ /* 0x000fe40000000f00 */
[----:B------:R-:W-:Y:S02]  /*0230*/  CS2R R38, SRZ ;  /* 0x0000000000267805 */ /* 0x000fe4000001ff00 */
[----:B------:R-:W-:Y:S02]  /*0240*/  CS2R R40, SRZ ;  /* 0x0000000000287805 */ /* 0x000fe4000001ff00 */
[----:B------:R-:W-:Y:S02]  /*0250*/  CS2R R54, SRZ ;  /* 0x0000000000367805 */ /* 0x000fe4000001ff00 */
[----:B------:R-:W-:Y:S02]  /*0260*/  CS2R R56, SRZ ;  /* 0x0000000000387805 */ /* 0x000fe4000001ff00 */
[----:B------:R-:W-:-:S02]  /*0270*/  CS2R R58, SRZ ;  /* 0x00000000003a7805 */ /* 0x000fc4000001ff00 */
[----:B------:R-:W-:Y:S02]  /*0280*/  CS2R R60, SRZ ;  /* 0x00000000003c7805 */ /* 0x000fe4000001ff00 */
[----:B------:R-:W-:Y:S02]  /*0290*/  CS2R R62, SRZ ;  /* 0x00000000003e7805 */ /* 0x000fe4000001ff00 */
[----:B------:R-:W-:Y:S01]  /*02a0*/  CS2R R64, SRZ ;  /* 0x0000000000407805 */ /* 0x000fe2000001ff00 */
[----:B------:R-:W0:Y:S01]  /*02b0*/  LDCU.64 UR6, c[0x0][0x358] ;  /* 0x00006b00ff0677ac */ /* 0x000e220008000a00 */
[----:B-1234-:R-:W-:Y:S05]  /*02c0*/  BRA.U !UP0, `(.L_x_0) ;  /* 0x0000000508747547 */ /* 0x01efea000b800000 */
[----:B------:R-:W-:Y:S01]  /*02d0*/  LEA R49, R67, R42, 0x6 ;  /* 0x0000002a43317211 */ /* 0x000fe200078e30ff */
[----:B------:R-:W-:Y:S01]  /*02e0*/  IMAD R53, R66, 0x40, R53 ;  /* 0x0000004042357824 */ /* 0x000fe200078e0235 */
[----:B------:R-:W-:Y:S01]  /*02f0*/  MOV R37, RZ ;  /* 0x000000ff00257202 */ /* 0x000fe20000000f00 */
[----:B------:R-:W1:Y:S01]  /*0300*/  LDCU UR5, c[0x0][0x380] ;  /* 0x00007000ff0577ac */ /* 0x000e620008000800 */
[----:B------:R-:W-:-:S12]  /*0310*/  UIADD3 UR4, UPT, UPT, -UR4, URZ, URZ ;  /* 0x000000ff04047290 */ /* 0x000fd8000fffe1ff */
.L_x_1:
[----:B------:R-:W2:Y:S02]  /*0320*/  LDC.64 R42, c[0x0][0x388] ;  /* 0x0000e200ff2a7b82 */ /* 0x000ea40000000a00 */
[----:B--2---:R-:W-:-:S04]  /*0330*/  IMAD.WIDE R44, R53, 0x4, R42 ;  /* 0x00000004352c7825 */ /* 0x004fc800078e022a */
[C---:B------:R-:W-:Y:S01]  /*0340*/  IMAD.WIDE R42, R49.reuse, 0x4, R42 ;  /* 0x00000004312a7825 */ /* 0x040fe200078e022a */
[----:B0-----:R-:W2:Y:S04]  /*0350*/  LDG.E R48, desc[UR6][R44.64] ;  /* 0x000000062c307981 */ /* 0x001ea8000c1e1900 */
[----:B------:R-:W2:Y:S04]  /*0360*/  LDG.E R69, desc[UR6][R42.64] ;  /* 0x000000062a457981 */ /* 0x000ea8000c1e1900 */
[----:B------:R-:W3:Y:S04]  /*0370*/  LDG.E R71, desc[UR6][R44.64+0x20] ;  /* 0x000020062c477981 */ /* 0x000ee8000c1e1900 */
[----:B------:R-:W4:Y:S04]  /*0380*/  LDG.E R81, desc[UR6][R44.64+0x40] ;  /* 0x000040062c517981 */ /* 0x000f28000c1e1900 */
[----:B------:R-:W5:Y:S04]  /*0390*/  LDG.E R52, desc[UR6][R44.64+0x60] ;  /* 0x000060062c347981 */ /* 0x000f68000c1e1900 */
        /* <DEDUP_REMOVED lines=10> */
[----:B------:R-:W5:Y:S01]  /*0440*/  LDG.E R88, desc[UR6][R42.64+0xe0] ;  /* 0x0000e0062a587981 */ /* 0x000f62000c1e1900 */
[----:B------:R-:W-:Y:S01]  /*0450*/  UIADD3 UR4, UPT, UPT, UR4, 0x1, URZ ;  /* 0x0000000104047890 */ /* 0x000fe2000fffe0ff */
[----:B-1----:R-:W-:-:S02]  /*0460*/  IADD3 R49, PT, PT, R49, UR5, RZ ;  /* 0x0000000531317c10 */ /* 0x002fc4000fffe0ff */
[----:B------:R-:W-:Y:S01]  /*0470*/  IADD3 R53, PT, PT, R53, UR5, RZ ;  /* 0x0000000535357c10 */ /* 0x000fe2000fffe0ff */
[----:B------:R-:W-:Y:S01]  /*0480*/  UISETP.NE.AND UP0, UPT, UR4, URZ, UPT ;  /* 0x000000ff0400728c */ /* 0x000fe2000bf05270 */
[C---:B--2---:R-:W-:Y:S01]  /*0490*/  FFMA R51, R48.reuse, R69, R51 ;  /* 0x0000004530337223 */ /* 0x044fe20000000033 */
[C---:B---3--:R-:W-:Y:S01]  /*04a0*/  FFMA R78, R69.reuse, R71, R78 ;  /* 0x00000047454e7223 */ /* 0x048fe2000000004e */
[C---:B----4-:R-:W-:Y:S01]  /*04b0*/  FFMA R6, R69.reuse, R81, R6 ;  /* 0x0000005145067223 */ /* 0x050fe20000000006 */
[C---:B-----5:R-:W-:Y:S01]  /*04c0*/  FFMA R14, R69.reuse, R52, R14 ;  /* 0x00000034450e7223 */ /* 0x060fe2000000000e */
[C---:B------:R-:W-:Y:S01]  /*04d0*/  FFMA R22, R69.reuse, R85, R22 ;  /* 0x0000005545167223 */ /* 0x040fe20000000016 */
[C---:B------:R-:W-:Y:S01]  /*04e0*/  FFMA R30, R69.reuse, R82, R30 ;  /* 0x00000052451e7223 */ /* 0x040fe2000000001e */
[C---:B------:R-:W-:Y:S01]  /*04f0*/  FFMA R38, R69.reuse, R89, R38 ;  /* 0x0000005945267223 */ /* 0x040fe20000000026 */
[----:B------:R-:W-:Y:S01]  /*0500*/  FFMA R58, R69, R86, R58 ;  /* 0x00000056453a7223 */ /* 0x000fe2000000003a */
[-C--:B------:R-:W-:Y:S01]  /*0510*/  FFMA R79, R48, R50.reuse, R79 ;  /* 0x00000032304f7223 */ /* 0x080fe2000000004f */
[C---:B------:R-:W-:Y:S01]  /*0520*/  FFMA R70, R71.reuse, R50, R70 ;  /* 0x0000003247467223 */ /* 0x040fe20000000046 */
[C---:B------:R-:W-:Y:S01]  /*0530*/  FFMA R7, R50.reuse, R81, R7 ;  /* 0x0000005132077223 */ /* 0x040fe20000000007 */
[C---:B------:R-:W-:Y:S01]  /*0540*/  FFMA R15, R50.reuse, R52, R15 ;  /* 0x00000034320f7223 */ /* 0x040fe2000000000f */
[C---:B------:R-:W-:Y:S01]  /*0550*/  FFMA R23, R50.reuse, R85, R23 ;  /* 0x0000005532177223 */ /* 0x040fe20000000017 */
[C---:B------:R-:W-:Y:S01]  /*0560*/  FFMA R31, R50.reuse, R82, R31 ;  /* 0x00000052321f7223 */ /* 0x040fe2000000001f */
[C---:B------:R-:W-:Y:S01]  /*0570*/  FFMA R39, R50.reuse, R89, R39 ;  /* 0x0000005932277223 */ /* 0x040fe20000000027 */
[----:B------:R-:W-:Y:S01]  /*0580*/  FFMA R59, R50, R86, R59 ;  /* 0x00000056323b7223 */ /* 0x000fe2000000003b */
[CC--:B------:R-:W-:Y:S01]  /*0590*/  FFMA R77, R48.reuse, R83.reuse, R77 ;  /* 0x00000053304d7223 */ /* 0x0c0fe2000000004d */
[-C--:B------:R-:W-:Y:S01]  /*05a0*/  FFMA R68, R71, R83.reuse, R68 ;  /* 0x0000005347447223 */ /* 0x080fe20000000044 */
[----:B------:R-:W-:Y:S01]  /*05b0*/  FFMA R8, R81, R83, R8 ;  /* 0x0000005351087223 */ /* 0x000fe20000000008 */
[C---:B------:R-:W-:Y:S01]  /*05c0*/  FFMA R16, R83.reuse, R52, R16 ;  /* 0x0000003453107223 */ /* 0x040fe20000000010 */
[C---:B------:R-:W-:Y:S01]  /*05d0*/  FFMA R24, R83.reuse, R85, R24 ;  /* 0x0000005553187223 */ /* 0x040fe20000000018 */
[C---:B------:R-:W-:Y:S01]  /*05e0*/  FFMA R32, R83.reuse, R82, R32 ;  /* 0x0000005253207223 */ /* 0x040fe20000000020 */
[C---:B------:R-:W-:Y:S01]  /*05f0*/  FFMA R40, R83.reuse, R89, R40 ;  /* 0x0000005953287223 */ /* 0x040fe20000000028 */
[----:B------:R-:W-:Y:S01]  /*0600*/  FFMA R60, R83, R86, R60 ;  /* 0x00000056533c7223 */ /* 0x000fe2000000003c */
[-C--:B------:R-:W-:Y:S01]  /*0610*/  FFMA R76, R48, R80.reuse, R76 ;  /* 0x00000050304c7223 */ /* 0x080fe2000000004c */
[-C--:B------:R-:W-:Y:S01]  /*0620*/  FFMA R0, R71, R80.reuse, R0 ;  /* 0x0000005047007223 */ /* 0x080fe20000000000 */
[-C--:B------:R-:W-:Y:S01]  /*0630*/  FFMA R9, R81, R80.reuse, R9 ;  /* 0x0000005051097223 */ /* 0x080fe20000000009 */
[----:B------:R-:W-:Y:S01]  /*0640*/  FFMA R17, R52, R80, R17 ;  /* 0x0000005034117223 */ /* 0x000fe20000000011 */
[C---:B------:R-:W-:Y:S01]  /*0650*/  FFMA R25, R80.reuse, R85, R25 ;  /* 0x0000005550197223 */ /* 0x040fe20000000019 */
[C---:B------:R-:W-:Y:S01]  /*0660*/  FFMA R33, R80.reuse, R82, R33 ;  /* 0x0000005250217223 */ /* 0x040fe20000000021 */
[C---:B------:R-:W-:Y:S01]  /*0670*/  FFMA R41, R80.reuse, R89, R41 ;  /* 0x0000005950297223 */ /* 0x040fe20000000029 */
[----:B------:R-:W-:Y:S01]  /*0680*/  FFMA R61, R80, R86, R61 ;  /* 0x00000056503d7223 */ /* 0x000fe2000000003d */
[-C--:B------:R-:W-:Y:S01]  /*0690*/  FFMA R75, R48, R87.reuse, R75 ;  /* 0x00000057304b7223 */ /* 0x080fe2000000004b */
[-C--:B------:R-:W-:Y:S01]  /*06a0*/  FFMA R2, R71, R87.reuse, R2 ;  /* 0x0000005747027223 */ /* 0x080fe20000000002 */
[-C--:B------:R-:W-:Y:S01]  /*06b0*/  FFMA R10, R81, R87.reuse, R10 ;  /* 0x00000057510a7223 */ /* 0x080fe2000000000a */
[-C--:B------:R-:W-:Y:S01]  /*06c0*/  FFMA R18, R52, R87.reuse, R18 ;  /* 0x0000005734127223 */ /* 0x080fe20000000012 */
[----:B------:R-:W-:Y:S01]  /*06d0*/  FFMA R26, R85, R87, R26 ;  /* 0x00000057551a7223 */ /* 0x000fe2000000001a */
[C---:B------:R-:W-:Y:S01]  /*06e0*/  FFMA R34, R87.reuse, R82, R34 ;  /* 0x0000005257227223 */ /* 0x040fe20000000022 */
[CC--:B------:R-:W-:Y:S01]  /*06f0*/  FFMA R54, R87.reuse, R89.reuse, R54 ;  /* 0x0000005957367223 */ /* 0x0c0fe20000000036 */
[----:B------:R-:W-:Y:S01]  /*0700*/  FFMA R62, R87, R86, R62 ;  /* 0x00000056573e7223 */ /* 0x000fe2000000003e */
[-C--:B------:R-:W-:Y:S01]  /*0710*/  FFMA R74, R48, R84.reuse, R74 ;  /* 0x00000054304a7223 */ /* 0x080fe2000000004a */
[-C--:B------:R-:W-:Y:S01]  /*0720*/  FFMA R3, R71, R84.reuse, R3 ;  /* 0x0000005447037223 */ /* 0x080fe20000000003 */
[-C--:B------:R-:W-:Y:S01]  /*0730*/  FFMA R11, R81, R84.reuse, R11 ;  /* 0x00000054510b7223 */ /* 0x080fe2000000000b */
[-C--:B------:R-:W-:Y:S01]  /*0740*/  FFMA R19, R52, R84.reuse, R19 ;  /* 0x0000005434137223 */ /* 0x080fe20000000013 */
[-C--:B------:R-:W-:Y:S01]  /*0750*/  FFMA R27, R85, R84.reuse, R27 ;  /* 0x00000054551b7223 */ /* 0x080fe2000000001b */
[----:B------:R-:W-:Y:S01]  /*0760*/  FFMA R35, R82, R84, R35 ;  /* 0x0000005452237223 */ /* 0x000fe20000000023 */
[C---:B------:R-:W-:Y:S01]  /*0770*/  FFMA R55, R84.reuse, R89, R55 ;  /* 0x0000005954377223 */ /* 0x040fe20000000037 */
[-C--:B------:R-:W-:Y:S01]  /*0780*/  FFMA R63, R84, R86.reuse, R63 ;  /* 0x00000056543f7223 */ /* 0x080fe2000000003f */
[-C--:B------:R-:W-:Y:S01]  /*0790*/  FFMA R73, R48, R91.reuse, R73 ;  /* 0x0000005b30497223 */ /* 0x080fe20000000049 */
[-C--:B------:R-:W-:Y:S01]  /*07a0*/  FFMA R4, R71, R91.reuse, R4 ;  /* 0x0000005b47047223 */ /* 0x080fe20000000004 */
[-C--:B------:R-:W-:Y:S01]  /*07b0*/  FFMA R12, R81, R91.reuse, R12 ;  /* 0x0000005b510c7223 */ /* 0x080fe2000000000c */
[-C--:B------:R-:W-:Y:S01]  /*07c0*/  FFMA R20, R52, R91.reuse, R20 ;  /* 0x0000005b34147223 */ /* 0x080fe20000000014 */
[-C--:B------:R-:W-:Y:S01]  /*07d0*/  FFMA R28, R85, R91.reuse, R28 ;  /* 0x0000005b551c7223 */ /* 0x080fe2000000001c */
[-C--:B------:R-:W-:Y:S01]  /*07e0*/  FFMA R36, R82, R91.reuse, R36 ;  /* 0x0000005b52247223 */ /* 0x080fe20000000024 */
[----:B------:R-:W-:Y:S01]  /*07f0*/  FFMA R56, R89, R91, R56 ;  /* 0x0000005b59387223 */ /* 0x000fe20000000038 */
[----:B------:R-:W-:Y:S01]  /*0800*/  FFMA R64, R91, R86, R64 ;  /* 0x000000565b407223 */ /* 0x000fe20000000040 */
        /* <DEDUP_REMOVED lines=8> */
[----:B------:R-:W-:Y:S06]  /*0890*/  BRA.U UP0, `(.L_x_1) ;  /* 0xfffffff900a07547 */ /* 0x000fec000b83ffff */
.L_x_0:
[----:B------:R-:W1:Y:S01]  /*08a0*/  LDCU UR4, c[0x0][0x380] ;  /* 0x00007000ff0477ac */ /* 0x000e620008000800 */
[----:B------:R-:W2:Y:S01]  /*08b0*/  LDC.64 R44, c[0x0][0x390] ;  /* 0x0000e400ff2c7b82 */ /* 0x000ea20000000a00 */
[----:B0-----:R-:W-:Y:S01]  /*08c0*/  IMAD R67, R67, 0x40, R46 ;  /* 0x0000004043437824 */ /* 0x001fe200078e022e */
[----:B------:R-:W-:Y:S01]  /*08d0*/  LEA R66, R66, R47, 0x6 ;  /* 0x0000002f42427211 */ /* 0x000fe200078e30ff */
[----:B------:R-:W0:Y:S03]  /*08e0*/  LDCU.64 UR8, c[0x0][0x390] ;  /* 0x00007200ff0877ac */ /* 0x000e260008000a00 */
[C---:B------:R-:W-:Y:S02]  /*08f0*/  VIMNMX R42, PT, PT, R67.reuse, R66, !PT ;  /* 0x00000042432a7248 */ /* 0x040fe40007fe0100 */
[----:B------:R-:W-:Y:S01]  /*0900*/  IADD3 R69, PT, PT, R67, 0x8, RZ ;  /* 0x0000000843457810 */ /* 0x000fe20007ffe0ff */
[----:B------:R-:W3:Y:S01]  /*0910*/  LDC.64 R48, c[0x0][0x398] ;  /* 0x0000e600ff307b82 */ /* 0x000ee20000000a00 */
[----:B-1----:R-:W-:-:S07]  /*0920*/  ISETP.GE.AND P1, PT, R42, UR4, PT ;  /* 0x000000042a007c0c */ /* 0x002fce000bf26270 */
[----:B------:R-:W1:Y:S01]  /*0930*/  LDC.64 R46, c[0x0][0x390] ;  /* 0x0000e400ff2e7b82 */ /* 0x000e620000000a00 */
[----:B0-----:R-:W-:-:S04]  /*0940*/  LEA R42, P0, R66, UR8, 0x2 ;  /* 0x00000008422a7c11 */ /* 0x001fc8000f8010ff */
[----:B------:R-:W-:Y:S01]  /*0950*/  LEA.HI.X R43, R66, UR9, RZ, 0x2, P0 ;  /* 0x00000009422b7c11 */ /* 0x000fe200080f14ff */
[----:B------:R-:W0:Y:S01]  /*0960*/  LDCU.64 UR8, c[0x0][0x398] ;  /* 0x00007300ff0877ac */ /* 0x000e220008000a00 */
[----:B--2---:R-:W-:-:S03]  /*0970*/  @!P1 IMAD.WIDE.U32 R52, R67, 0x4, R44 ;  /* 0x0000000443349825 */ /* 0x004fc600078e002c */
[----:B------:R-:W2:Y:S04]  /*0980*/  @!P1 LDG.E R50, desc[UR6][R42.64] ;  /* 0x000000062a329981 */ /* 0x000ea8000c1e1900 */
[----:B------:R-:W2:Y:S01]  /*0990*/  @!P1 LDG.E R53, desc[UR6][R52.64] ;  /* 0x0000000634359981 */ /* 0x000ea2000c1e1900 */
[----:B------:R-:W-:-:S04]  /*09a0*/  VIMNMX R44, PT, PT, R66, R69, !PT ;  /* 0x00000045422c7248 */ /* 0x000fc80007fe0100 */
[----:B------:R-:W-:-:S13]  /*09b0*/  ISETP.GE.AND P0, PT, R44, UR4, PT ;  /* 0x000000042c007c0c */ /* 0x000fda000bf06270 */
[----:B------:R-:W4:Y:S01]  /*09c0*/  @!P0 LDC.64 R44, c[0x0][0x390] ;  /* 0x0000e400ff2c8b82 */ /* 0x000f220000000a00 */
[----:B------:R-:W-:Y:S02]  /*09d0*/  @!P1 IMAD R71, R67, UR4, R66 ;  /* 0x0000000443479c24 */ /* 0x000fe4000f8e0242 */
[----:B--2---:R-:W-:Y:S01]  /*09e0*/  @!P1 FMUL R80, R50, R53 ;  /* 0x0000003532509220 */ /* 0x004fe20000400000 */
[----:B----4-:R-:W-:Y:S01]  /*09f0*/  @!P0 LEA R50, P2, R66, R44, 0x2 ;  /* 0x0000002c42328211 */ /* 0x010fe200078410ff */
[----:B---3--:R-:W-:-:S04]  /*0a00*/  @!P1 IMAD.WIDE.U32 R52, R71, 0x4, R48 ;  /* 0x0000000447349825 */ /* 0x008fc800078e0030 */
[----:B------:R-:W-:Y:S01]  /*0a10*/  @!P1 FMUL R83, R80, R51 ;  /* 0x0000003350539220 */ /* 0x000fe20000400000 */
[C---:B------:R-:W-:Y:S01]  /*0a20*/  @!P0 LEA.HI.X R51, R66.reuse, R45, RZ, 0x2, P2 ;  /* 0x0000002d42338211 */ /* 0x040fe200010f14ff */
[C---:B-1----:R-:W-:Y:S01]  /*0a30*/  @!P0 IMAD.WIDE.U32 R80, R67.reuse, 0x4, R46 ;  /* 0x0000000443508825 */ /* 0x042fe200078e002e */
[----:B------:R-:W-:Y:S01]  /*0a40*/  IADD3 R71, PT, PT, R67, 0x10, RZ ;  /* 0x0000001043477810 */ /* 0x000fe20007ffe0ff */
[----:B------:R-:W1:Y:S01]  /*0a50*/  LDC.64 R48, c[0x0][0x398] ;  /* 0x0000e600ff307b82 */ /* 0x000e620000000a00 */
[----:B------:R2:W-:Y:S04]  /*0a60*/  @!P1 STG.E desc[UR6][R52.64], R83 ;  /* 0x0000005334009986 */ /* 0x0005e8000c101906 */
[----:B------:R-:W3:Y:S03]  /*0a70*/  @!P0 LDG.E R50, desc[UR6][R50.64] ;  /* 0x0000000632328981 */ /* 0x000ee6000c1e1900 */
[----:B------:R-:W4:Y:S01]  /*0a80*/  LDC.64 R46, c[0x0][0x390] ;  /* 0x0000e400ff2e7b82 */ /* 0x000f220000000a00 */
[----:B------:R-:W3:Y:S01]  /*0a90*/  @!P0 LDG.E R81, desc[UR6][R80.64+0x20] ;  /* 0x0000200650518981 */ /* 0x000ee2000c1e1900 */
[----:B------:R-:W-:-:S04]  /*0aa0*/  VIMNMX R44, PT, PT, R66, R71, !PT ;  /* 0x00000047422c7248 */ /* 0x000fc80007fe0100 */
[----:B------:R-:W-:-:S13]  /*0ab0*/  ISETP.GE.AND P1, PT, R44, UR4, PT ;  /* 0x000000042c007c0c */ /* 0x000fda000bf26270 */
[----:B------:R-:W5:Y:S01]  /*0ac0*/  @!P1 LDC.64 R44, c[0x0][0x390] ;  /* 0x0000e400ff2c9b82 */ /* 0x000f620000000a00 */
[----:B--2---:R-:W-:-:S04]  /*0ad0*/  @!P0 IMAD R53, R69, UR4, R66 ;  /* 0x0000000445358c24 */ /* 0x004fc8000f8e0242 */
[----:B-1----:R-:W-:-:S03]  /*0ae0*/  @!P0 IMAD.WIDE.U32 R48, R53, 0x4, R48 ;  /* 0x0000000435308825 */ /* 0x002fc600078e0030 */
[----:B------:R-:W1:Y:S01]  /*0af0*/  @!P1 LDC.64 R52, c[0x0][0x398] ;  /* 0x0000e600ff349b82 */ /* 0x000e620000000a00 */
[----:B----4-:R-:W-:Y:S01]  /*0b00*/  IMAD.WIDE.U32 R46, R67, 0x4, R46 ;  /* 0x00000004432e7825 */ /* 0x010fe200078e002e */
[----:B-----5:R-:W-:-:S04]  /*0b10*/  @!P1 LEA R44, P2, R66, R44, 0x2 ;  /* 0x0000002c422c9211 */ /* 0x020fc800078410ff */
[----:B------:R-:W-:Y:S01]  /*0b20*/  @!P1 LEA.HI.X R45, R66, R45, RZ, 0x2, P2 ;  /* 0x0000002d422d9211 */ /* 0x000fe200010f14ff */
[----:B---3--:R-:W-:-:S04]  /*0b30*/  @!P0 FMUL R82, R50, R81 ;  /* 0x0000005132528220 */ /* 0x008fc80000400000 */
[----:B------:R-:W-:-:S05]  /*0b40*/  @!P0 FMUL R83, R82, R79 ;  /* 0x0000004f52538220 */ /* 0x000fca0000400000 */
[----:B------:R2:W-:Y:S04]  /*0b50*/  @!P0 STG.E desc[UR6][R48.64], R83 ;  /* 0x0000005330008986 */ /* 0x0005e8000c101906 */
[----:B------:R-:W3:Y:S04]  /*0b60*/  @!P1 LDG.E R44, desc[UR6][R44.64] ;  /* 0x000000062c2c9981 */ /* 0x000ee8000c1e1900 */
[----:B------:R-:W3:Y:S01]  /*0b70*/  @!P1 LDG.E R81, desc[UR6][R46.64+0x40] ;  /* 0x000040062e519981 */ /* 0x000ee2000c1e1900 */
[----:B------:R-:W-:-:S04]  /*0b80*/  IADD3 R79, PT, PT, R67, 0x18, RZ ;  /* 0x00000018434f7810 */ /* 0x000fc80007ffe0ff */
[----:B------:R-:W-:-:S04]  /*0b90*/  VIMNMX R50, PT, PT, R66, R79, !PT ;  /* 0x0000004f42327248 */ /* 0x000fc80007fe0100 */
[----:B------:R-:W-:-:S13]  /*0ba0*/  ISETP.GE.AND P0, PT, R50, UR4, PT ;  /* 0x0000000432007c0c */ /* 0x000fda000bf06270 */
[----:B------:R-:W4:Y:S01]  /*0bb0*/  @!P0 LDC.64 R50, c[0x0][0x390] ;  /* 0x0000e400ff328b82 */ /* 0x000f220000000a00 */
[----:B------:R-:W-:-:S04]  /*0bc0*/  @!P1 IMAD R85, R71, UR4, R66 ;  /* 0x0000000447559c24 */ /* 0x000fc8000f8e0242 */
[----:B-1----:R-:W-:Y:S01]  /*0bd0*/  @!P1 IMAD.WIDE.U32 R52, R85, 0x4, R52 ;  /* 0x0000000455349825 */ /* 0x002fe200078e0034 */
[----:B----4-:R-:W-:-:S04]  /*0be0*/  @!P0 LEA R50, P2, R66, R50, 0x2 ;  /* 0x0000003242328211 */ /* 0x010fc800078410ff */
[----:B------:R-:W-:Y:S01]  /*0bf0*/  @!P0 LEA.HI.X R51, R66, R51, RZ, 0x2, P2 ;  /* 0x0000003342338211 */ /* 0x000fe200010f14ff */
[----:B---3--:R-:W-:Y:S02]  /*0c00*/  @!P1 FMUL R80, R44, R81 ;  /* 0x000000512c509220 */ /* 0x008fe40000400000 */
[----:B------:R-:W1:Y:S02]  /*0c10*/  @!P0 LDC.64 R44, c[0x0][0x398] ;  /* 0x0000e600ff2c8b82 */ /* 0x000e640000000a00 */
[----:B--2---:R-:W-:-:S05]  /*0c20*/  @!P1 FMUL R49, R80, R77 ;  /* 0x0000004d50319220 */ /* 0x004fca0000400000 */
[----:B------:R2:W-:Y:S04]  /*0c30*/  @!P1 STG.E desc[UR6][R52.64], R49 ;  /* 0x0000003134009986 */ /* 0x0005e8000c101906 */
[----:B------:R3:W4:Y:S04]  /*0c40*/  @!P0 LDG.E R50, desc[UR6][R50.64] ;  /* 0x0000000632328981 */ /* 0x000728000c1e1900 */
[----:B------:R-:W4:Y:S01]  /*0c50*/  @!P0 LDG.E R81, desc[UR6][R46.64+0x60] ;  /* 0x000060062e518981 */ /* 0x000f22000c1e1900 */
[----:B------:R-:W-:-:S04]  /*0c60*/  IADD3 R77, PT, PT, R67, 0x20, RZ ;  /* 0x00000020434d7810 */ /* 0x000fc80007ffe0ff */
[----:B------:R-:W-:Y:S01]  /*0c70*/  VIMNMX R48, PT, PT, R66, R77, !PT ;  /* 0x0000004d42307248 */ /* 0x000fe20007fe0100 */
[----:B------:R-:W-:-:S03]  /*0c80*/  @!P0 IMAD R83, R79, UR4, R66 ;  /* 0x000000044f538c24 */ /* 0x000fc6000f8e0242 */
[----:B------:R-:W-:Y:S01]  /*0c90*/  ISETP.GE.AND P1, PT, R48, UR4, PT ;  /* 0x0000000430007c0c */ /* 0x000fe2000bf26270 */
[----:B-1----:R-:W-:Y:S01]  /*0ca0*/  @!P0 IMAD.WIDE.U32 R44, R83, 0x4, R44 ;  /* 0x00000004532c8825 */ /* 0x002fe200078e002c */
[----:B---3--:R-:W-:-:S11]  /*0cb0*/  IADD3 R51, PT, PT, R67, 0x28, RZ ;  /* 0x0000002843337810 */ /* 0x008fd60007ffe0ff */
[----:B--2---:R-:W1:Y:S01]  /*0cc0*/  @!P1 LDC.64 R48, c[0x0][0x398] ;  /* 0x0000e600ff309b82 */ /* 0x004e620000000a00 */
[----:B----4-:R-:W-:-:S04]  /*0cd0*/  @!P0 FMUL R81, R50, R81 ;  /* 0x0000005132518220 */ /* 0x010fc80000400000 */
[----:B------:R-:W-:-:S05]  /*0ce0*/  @!P0 FMUL R81, R81, R76 ;  /* 0x0000004c51518220 */ /* 0x000fca0000400000 */
[----:B------:R2:W-:Y:S04]  /*0cf0*/  @!P0 STG.E desc[UR6][R44.64], R81 ;  /* 0x000000512c008986 */ /* 0x0005e8000c101906 */
[----:B------:R-:W3:Y:S04]  /*0d00*/  @!P1 LDG.E R50, desc[UR6][R42.64] ;  /* 0x000000062a329981 */ /* 0x000ee8000c1e1900 */
[----:B------:R-:W3:Y:S01]  /*0d10*/  @!P1 LDG.E R53, desc[UR6][R46.64+0x80] ;  /* 0x000080062e359981 */ /* 0x000ee2000c1e1900 */
[----:B------:R-:W-:Y:S01]  /*0d20*/  VIMNMX R52, PT, PT, R66, R51, !PT ;  /* 0x0000003342347248 */ /* 0x000fe20007fe0100 */
[----:B------:R-:W-:-:S03]  /*0d30*/  @!P1 IMAD R83, R77, UR4, R66 ;  /* 0x000000044d539c24 */ /* 0x000fc6000f8e0242 */
[----:B------:R-:W-:Y:S01]  /*0d40*/  ISETP.GE.AND P0, PT, R52, UR4, PT ;  /* 0x0000000434007c0c */ /* 0x000fe2000bf06270 */
[----:B-1----:R-:W-:-:S12]  /*0d50*/  @!P1 IMAD.WIDE.U32 R48, R83, 0x4, R48 ;  /* 0x0000000453309825 */ /* 0x002fd800078e0030 */
[----:B--2---:R-:W1:Y:S01]  /*0d60*/  @!P0 LDC.64 R44, c[0x0][0x398] ;  /* 0x0000e600ff2c8b82 */ /* 0x004e620000000a00 */
[----:B---3--:R-:W-:-:S04]  /*0d70*/  @!P1 FMUL R50, R50, R53 ;  /* 0x0000003532329220 */ /* 0x008fc80000400000 */
[----:B------:R-:W-:-:S05]  /*0d80*/  @!P1 FMUL R53, R50, R75 ;  /* 0x0000004b32359220 */ /* 0x000fca0000400000 */
[----:B------:R2:W-:Y:S04]  /*0d90*/  @!P1 STG.E desc[UR6][R48.64], R53 ;  /* 0x0000003530009986 */ /* 0x0005e8000c101906 */
[----:B------:R-:W3:Y:S04]  /*0da0*/  @!P0 LDG.E R50, desc[UR6][R42.64] ;  /* 0x000000062a328981 */ /* 0x000ee8000c1e1900 */
[----:B------:R-:W3:Y:S01]  /*0db0*/  @!P0 LDG.E R81, desc[UR6][R46.64+0xa0] ;  /* 0x0000a0062e518981 */ /* 0x000ee2000c1e1900 */
[----:B------:R-:W-:-:S05]  /*0dc0*/  VIADD R75, R67, 0x30 ;  /* 0x00000030434b7836 */ /* 0x000fca0000000000 */
        /* <DEDUP_REMOVED lines=10> */
[----:B------:R-:W-:-:S04]  /*0e70*/  IADD3 R81, PT, PT, R67, 0x38, RZ ;  /* 0x0000003843517810 */ /* 0x000fc80007ffe0ff */
        /* <DEDUP_REMOVED lines=14> */
[----:B-1----:R-:W-:-:S04]  /*0f60*/  @!P0 IMAD.WIDE.U32 R44, R83, 0x4, R44 ;  /* 0x00000004532c8825 */ /* 0x002fc800078e002c */
[----:B---3--:R-:W-:-:S04]  /*0f70*/  @!P0 FMUL R53, R52, R53 ;  /* 0x0000003534358220 */ /* 0x008fc80000400000 */
[----:B------:R-:W-:-:S05]  /*0f80*/  @!P0 FMUL R53, R53, R72 ;  /* 0x0000004835358220 */ /* 0x000fca0000400000 */
[----:B------:R1:W-:Y:S04]  /*0f90*/  @!P0 STG.E desc[UR6][R44.64], R53 ;  /* 0x000000352c008986 */ /* 0x0003e8000c101906 */
[----:B--2---:R-:W2:Y:S04]  /*0fa0*/  @!P1 LDG.E R49, desc[UR6][R42.64+0x20] ;  /* 0x000020062a319981 */ /* 0x004ea8000c1e1900 */
[----:B------:R-:W2:Y:S01]  /*0fb0*/  @!P1 LDG.E R52, desc[UR6][R46.64] ;  /* 0x000000062e349981 */ /* 0x000ea2000c1e1900 */
[----:B------:R-:W-:Y:S01]  /*0fc0*/  IMAD R73, R67, UR4, RZ ;  /* 0x0000000443497c24 */ /* 0x000fe2000f8e02ff */
[----:B------:R-:W-:-:S04]  /*0fd0*/  VIMNMX R48, PT, PT, R69, R50, !PT ;  /* 0x0000003245307248 */ /* 0x000fc80007fe0100 */
[----:B------:R-:W-:Y:S02]  /*0fe0*/  IADD3 R72, P2, PT, R73, R66, RZ ;  /* 0x0000004249487210 */ /* 0x000fe40007f5e0ff */
[----:B------:R-:W-:Y:S02]  /*0ff0*/  ISETP.GE.AND P0, PT, R48, UR4, PT ;  /* 0x0000000430007c0c */ /* 0x000fe4000bf06270 */
[----:B------:R-:W-:Y:S02]  /*1000*/  IADD3.X R83, PT, PT, RZ, RZ, RZ, P2, !PT ;  /* 0x000000ffff537210 */ /* 0x000fe400017fe4ff */
[----:B0-----:R-:W-:-:S09]  /*1010*/  LEA R48, P2, R72, UR8, 0x2 ;  /* 0x0000000848307c11 */ /* 0x001fd2000f8410ff */
[----:B-1----:R-:W0:Y:S01]  /*1020*/  @!P0 LDC.64 R44, c[0x0][0x398] ;  /* 0x0000e600ff2c8b82 */ /* 0x002e220000000a00 */
[----:B--2---:R-:W-:Y:S01]  /*1030*/  @!P1 FMUL R73, R49, R52 ;  /* 0x0000003431499220 */ /* 0x004fe20000400000 */
[----:B------:R-:W-:-:S03]  /*1040*/  LEA.HI.X R49, R72, UR9, R83, 0x2, P2 ;  /* 0x0000000948317c11 */ /* 0x000fc600090f1453 */
[----:B------:R-:W-:-:S05]  /*1050*/  @!P1 FMUL R73, R73, R78 ;  /* 0x0000004e49499220 */ /* 0x000fca0000400000 */
[----:B------:R1:W-:Y:S04]  /*1060*/  @!P1 STG.E desc[UR6][R48.64+0x20], R73 ;  /* 0x0000204930009986 */ /* 0x0003e8000c101906 */
[----:B------:R-:W2:Y:S04]  /*1070*/  @!P0 LDG.E R53, desc[UR6][R42.64+0x20] ;  /* 0x000020062a358981 */ /* 0x000ea8000c1e1900 */
[----:B------:R-:W2:Y:S01]  /*1080*/  @!P0 LDG.E R72, desc[UR6][R46.64+0x20] ;  /* 0x000020062e488981 */ /* 0x000ea2000c1e1900 */
[----:B------:R-:W-:Y:S01]  /*1090*/  IMAD R83, R69, UR4, RZ ;  /* 0x0000000445537c24 */ /* 0x000fe2000f8e02ff */
[----:B------:R-:W-:-:S04]  /*10a0*/  VIMNMX R52, PT, PT, R71, R50, !PT ;  /* 0x0000003247347248 */ /* 0x000fc80007fe0100 */
[----:B------:R-:W-:Y:S02]  /*10b0*/  IADD3 R83, P2, PT, R83, R66, RZ ;  /* 0x0000004253537210 */ /* 0x000fe40007f5e0ff */
[----:B------:R-:W-:Y:S02]  /*10c0*/  ISETP.GE.AND P1, PT, R52, UR4, PT ;  /* 0x0000000434007c0c */ /* 0x000fe4000bf26270 */
[----:B------:R-:W-:Y:S02]  /*10d0*/  IADD3.X R74, PT, PT, RZ, RZ, RZ, P2, !PT ;  /* 0x000000ffff4a7210 */ /* 0x000fe400017fe4ff */
[----:B0-----:R-:W-:Y:S01]  /*10e0*/  @!P0 LEA R52, P2, R83, R44, 0x2 ;  /* 0x0000002c53348211 */ /* 0x001fe200078410ff */
[----:B--2---:R-:W-:-:S03]  /*10f0*/  @!P0 FMUL R85, R53, R72 ;  /* 0x0000004835558220 */ /* 0x004fc60000400000 */
[----:B------:R-:W-:-:S05]  /*1100*/  @!P0 LEA.HI.X R53, R83, R45, R74, 0x2, P2 ;  /* 0x0000002d53358211 */ /* 0x000fca00010f144a */
[----:B------:R-:W0:Y:S01]  /*1110*/  @!P1 LDC.64 R44, c[0x0][0x398] ;  /* 0x0000e600ff2c9b82 */ /* 0x000e220000000a00 */
[----:B------:R-:W-:-:S05]  /*1120*/  @!P0 FMUL R87, R85, R70 ;  /* 0x0000004655578220 */ /* 0x000fca0000400000 */
[----:B------:R2:W-:Y:S04]  /*1130*/  @!P0 STG.E desc[UR6][R52.64+0x20], R87 ;  /* 0x0000205734008986 */ /* 0x0005e8000c101906 */
[----:B-1----:R-:W3:Y:S04]  /*1140*/  @!P1 LDG.E R73, desc[UR6][R42.64+0x20] ;  /* 0x000020062a499981 */ /* 0x002ee8000c1e1900 */
[----:B------:R-:W3:Y:S01]  /*1150*/  @!P1 LDG.E R76, desc[UR6][R46.64+0x40] ;  /* 0x000040062e4c9981 */ /* 0x000ee2000c1e1900 */
[----:B------:R-:W-:Y:S01]  /*1160*/  IMAD R85, R71, UR4, RZ ;  /* 0x0000000447557c24 */ /* 0x000fe2000f8e02ff */
[----:B------:R-:W-:-:S04]  /*1170*/  VIMNMX R70, PT, PT, R79, R50, !PT ;  /* 0x000000324f467248 */ /* 0x000fc80007fe0100 */
[----:B------:R-:W-:Y:S02]  /*1180*/  IADD3 R85, P2, PT, R85, R66, RZ ;  /* 0x0000004255557210 */ /* 0x000fe40007f5e0ff */
[----:B------:R-:W-:Y:S02]  /*1190*/  ISETP.GE.AND P0, PT, R70, UR4, PT ;  /* 0x0000000446007c0c */ /* 0x000fe4000bf06270 */
[----:B------:R-:W-:Y:S02]  /*11a0*/  IADD3.X R70, PT, PT, RZ, RZ, RZ, P2, !PT ;  /* 0x000000ffff467210 */ /* 0x000fe400017fe4ff */
[----:B0-----:R-:W-:Y:S01]  /*11b0*/  @!P1 LEA R72, P2, R85, R44, 0x2 ;  /* 0x0000002c55489211 */ /* 0x001fe200078410ff */
[----:B---3--:R-:W-:-:S03]  /*11c0*/  @!P1 FMUL R89, R73, R76 ;  /* 0x0000004c49599220 */ /* 0x008fc60000400000 */
[----:B------:R-:W-:-:S05]  /*11d0*/  @!P1 LEA.HI.X R73, R85, R45, R70, 0x2, P2 ;  /* 0x0000002d55499211 */ /* 0x000fca00010f1446 */
[----:B------:R-:W0:Y:S01]  /*11e0*/  @!P0 LDC.64 R44, c[0x0][0x398] ;  /* 0x0000e600ff2c8b82 */ /* 0x000e220000000a00 */
[----:B------:R-:W-:-:S05]  /*11f0*/  @!P1 FMUL R89, R89, R68 ;  /* 0x0000004459599220 */ /* 0x000fca0000400000 */
[----:B------:R1:W-:Y:S04]  /*1200*/  @!P1 STG.E desc[UR6][R72.64+0x20], R89 ;  /* 0x0000205948009986 */ /* 0x0003e8000c101906 */
[----:B--2---:R-:W2:Y:S04]  /*1210*/  @!P0 LDG.E R52, desc[UR6][R42.64+0x20] ;  /* 0x000020062a348981 */ /* 0x004ea8000c1e1900 */
[----:B------:R-:W2:Y:S01]  /*1220*/  @!P0 LDG.E R53, desc[UR6][R46.64+0x60] ;  /* 0x000060062e358981 */ /* 0x000ea2000c1e1900 */
[----:B------:R-:W-:Y:S01]  /*1230*/  IMAD R87, R79, UR4, RZ ;  /* 0x000000044f577c24 */ /* 0x000fe2000f8e02ff */
[----:B------:R-:W-:-:S04]  /*1240*/  VIMNMX R76, PT, PT, R77, R50, !PT ;  /* 0x000000324d4c7248 */ /* 0x000fc80007fe0100 */
[----:B------:R-:W-:Y:S02]  /*1250*/  IADD3 R68, P2, PT, R87, R66, RZ ;  /* 0x0000004257447210 */ /* 0x000fe40007f5e0ff */
[----:B------:R-:W-:-:S03]  /*1260*/  ISETP.GE.AND P1, PT, R76, UR4, PT ;  /* 0x000000044c007c0c */ /* 0x000fc6000bf26270 */
[----:B------:R-:W-:Y:S01]  /*1270*/  IMAD.X R87, RZ, RZ, RZ, P2 ;  /* 0x000000ffff577224 */ /* 0x000fe200010e06ff */
[----:B0-----:R-:W-:-:S04]  /*1280*/  @!P0 LEA R44, P2, R68, R44, 0x2 ;  /* 0x0000002c442c8211 */ /* 0x001fc800078410ff */
[----:B------:R-:W-:Y:S01]  /*1290*/  @!P0 LEA.HI.X R45, R68, R45, R87, 0x2, P2 ;  /* 0x0000002d442d8211 */ /* 0x000fe200010f1457 */
[----:B--2---:R-:W-:-:S04]  /*12a0*/  @!P0 FMUL R53, R52, R53 ;  /* 0x0000003534358220 */ /* 0x004fc80000400000 */
[----:B-1----:R-:W-:-:S05]  /*12b0*/  @!P0 FMUL R73, R53, R0 ;  /* 0x0000000035498220 */ /* 0x002fca0000400000 */
        /* <DEDUP_REMOVED lines=8> */
[----:B------:R-:W-:Y:S01]  /*1340*/  LEA R52, P2, R72, UR8, 0x2 ;  /* 0x0000000848347c11 */ /* 0x000fe2000f8410ff */
[----:B--2---:R-:W-:-:S03]  /*1350*/  @!P1 FMUL R89, R0, R53 ;  /* 0x0000003500599220 */ /* 0x004fc60000400000 */
[----:B------:R-:W-:Y:S01]  /*1360*/  LEA.HI.X R53, R72, UR9, R91, 0x2, P2 ;  /* 0x0000000948357c11 */ /* 0x000fe200090f145b */
[----:B------:R-:W-:-:S05]  /*1370*/  @!P1 FMUL R89, R89, R2 ;  /* 0x0000000259599220 */ /* 0x000fca0000400000 */
[----:B------:R1:W-:Y:S04]  /*1380*/  @!P1 STG.E desc[UR6][R52.64+0x20], R89 ;  /* 0x0000205934009986 */ /* 0x0003e8000c101906 */
[----:B------:R-:W2:Y:S04]  /*1390*/  @!P0 LDG.E R0, desc[UR6][R42.64+0x20] ;  /* 0x000020062a008981 */ /* 0x000ea8000c1e1900 */
[----:B0-----:R-:W2:Y:S01]  /*13a0*/  @!P0 LDG.E R45, desc[UR6][R46.64+0xa0] ;  /* 0x0000a0062e2d8981 */ /* 0x001ea2000c1e1900 */
        /* <DEDUP_REMOVED lines=11> */
[----:B------:R-:W2:Y:S01]  /*1460*/  @!P1 LDG.E R3, desc[UR6][R46.64+0xc0] ;  /* 0x0000c0062e039981 */ /* 0x000ea2000c1e1900 */
[----:B-1----:R-:W-:Y:S01]  /*1470*/  IMAD R89, R75, UR4, RZ ;  /* 0x000000044b597c24 */ /* 0x002fe2000f8e02ff */
        /* <DEDUP_REMOVED lines=11> */
[----:B------:R-:W-:Y:S01]  /*1530*/  IADD3 R0, PT, PT, R66, 0x10, RZ ;  /* 0x0000001042007810 */ /* 0x000fe20007ffe0ff */
[----:B------:R-:W-:-:S03]  /*1540*/  IMAD R91, R81, UR4, RZ ;  /* 0x00000004515b7c24 */ /* 0x000fc6000f8e02ff */
[----:B------:R-:W-:Y:S02]  /*1550*/  VIMNMX R50, PT, PT, R67, R0, !PT ;  /* 0x0000000043327248 */ /* 0x000fe40007fe0100 */
        /* <DEDUP_REMOVED lines=9> */
[----:B-1----:R-:W2:Y:S01]  /*15f0*/  @!P1 LDG.E R89, desc[UR6][R46.64] ;  /* 0x000000062e599981 */ /* 0x002ea2000c1e1900 */
[----:B------:R-:W-:-:S04]  /*1600*/  VIMNMX R50, PT, PT, R69, R0, !PT ;  /* 0x0000000045327248 */ /* 0x000fc80007fe0100 */
[----:B------:R-:W-:Y:S01]  /*1610*/  ISETP.GE.AND P3, PT, R50, UR4, PT ;  /* 0x0000000432007c0c */ /* 0x000fe2000bf66270 */
[----:B--2---:R-:W-:-:S04]  /*1620*/  @!P1 FMUL R89, R4, R89 ;  /* 0x0000005904599220 */ /* 0x004fc80000400000 */
[----:B------:R-:W-:-:S05]  /*1630*/  @!P1 FMUL R89, R89, R6 ;  /* 0x0000000659599220 */ /* 0x000fca0000400000 */
[----:B------:R1:W-:Y:S04]  /*1640*/  @!P1 STG.E desc[UR6][R48.64+0x40], R89 ;  /* 0x0000405930009986 */ /* 0x0003e8000c101906 */
[----:B------:R-:W2:Y:S04]  /*1650*/  @!P3 LDG.E R6, desc[UR6][R42.64+0x40] ;  /* 0x000040062a06b981 */ /* 0x000ea8000c1e1900 */
[----:B------:R-:W2:Y:S01]  /*1660*/  @!P3 LDG.E R91, desc[UR6][R46.64+0x20] ;  /* 0x000020062e5bb981 */ /* 0x000ea2000c1e1900 */
[----:B------:R-:W-:-:S04]  /*1670*/  VIMNMX R4, PT, PT, R71, R0, !PT ;  /* 0x0000000047047248 */ /* 0x000fc80007fe0100 */
[----:B------:R-:W-:Y:S02]  /*1680*/  ISETP.GE.AND P2, PT, R4, UR4, PT ;  /* 0x0000000404007c0c */ /* 0x000fe4000bf46270 */
[----:B------:R-:W-:-:S04]  /*1690*/  LEA R4, P0, R83, UR8, 0x2 ;  /* 0x0000000853047c11 */ /* 0x000fc8000f8010ff */
[----:B0-----:R-:W-:Y:S01]  /*16a0*/  LEA.HI.X R5, R83, UR9, R74, 0x2, P0 ;  /* 0x0000000953057c11 */ /* 0x001fe200080f144a */
[----:B--2---:R-:W-:-:S04]  /*16b0*/  @!P3 FMUL R6, R6, R91 ;  /* 0x0000005b0606b220 */ /* 0x004fc80000400000 */
[----:B------:R-:W-:-:S05]  /*16c0*/  @!P3 FMUL R91, R6, R7 ;  /* 0x00000007065bb220 */ /* 0x000fca0000400000 */
[----:B------:R-:W-:Y:S04]  /*16d0*/  @!P3 STG.E desc[UR6][R4.64+0x40], R91 ;  /* 0x0000405b0400b986 */ /* 0x000fe8000c101906 */
[----:B------:R-:W1:Y:S04]  /*16e0*/  @!P2 LDG.E R7, desc[UR6][R42.64+0x40] ;  /* 0x000040062a07a981 */ /* 0x000e68000c1e1900 */
[----:B------:R-:W1:Y:S01]  /*16f0*/  @!P2 LDG.E R50, desc[UR6][R46.64+0x40] ;  /* 0x000040062e32a981 */ /* 0x000e62000c1e1900 */
[----:B------:R-:W-:-:S04]  /*1700*/  VIMNMX R6, PT, PT, R79, R0, !PT ;  /* 0x000000004f067248 */ /* 0x000fc80007fe0100 */
[----:B------:R-:W-:Y:S02]  /*1710*/  ISETP.GE.AND P1, PT, R6, UR4, PT ;  /* 0x0000000406007c0c */ /* 0x000fe4000bf26270 */
[----:B------:R-:W-:Y:S01]  /*1720*/  LEA R6, P3, R85, UR8, 0x2 ;  /* 0x0000000855067c11 */ /* 0x000fe2000f8610ff */
[----:B-1----:R-:W-:-:S03]  /*1730*/  @!P2 FMUL R89, R7, R50 ;  /* 0x000000320759a220 */ /* 0x002fc60000400000 */
[----:B------:R-:W-:Y:S01]  /*1740*/  LEA.HI.X R7, R85, UR9, R70, 0x2, P3 ;  /* 0x0000000955077c11 */ /* 0x000fe200098f1446 */
[----:B------:R-:W-:-:S05]  /*1750*/  @!P2 FMUL R89, R89, R8 ;  /* 0x000000085959a220 */ /* 0x000fca0000400000 */
[----:B------:R0:W-:Y:S04]  /*1760*/  @!P2 STG.E desc[UR6][R6.64+0x40], R89 ;  /* 0x000040590600a986 */ /* 0x0001e8000c101906 */
[----:B------:R-:W2:Y:S04]  /*1770*/  @!P1 LDG.E R8, desc[UR6][R42.64+0x40] ;  /* 0x000040062a089981 */ /* 0x000ea8000c1e1900 */
[----:B------:R-:W2:Y:S01]  /*1780*/  @!P1 LDG.E R85, desc[UR6][R46.64+0x60] ;  /* 0x000060062e559981 */ /* 0x000ea2000c1e1900 */
[----:B------:R-:W-:-:S04]  /*1790*/  VIMNMX R50, PT, PT, R77, R0, !PT ;  /* 0x000000004d327248 */ /* 0x000fc80007fe0100 */
[----:B------:R-:W-:Y:S02]  /*17a0*/  ISETP.GE.AND P2, PT, R50, UR4, PT ;  /* 0x0000000432007c0c */ /* 0x000fe4000bf46270 */
[----:B------:R-:W-:Y:S01]  /*17b0*/  LEA R84, P3, R68, UR8, 0x2 ;  /* 0x0000000844547c11 */ /* 0x000fe2000f8610ff */
[----:B--2---:R-:W-:-:S03]  /*17c0*/  @!P1 FMUL R8, R8, R85 ;  /* 0x0000005508089220 */ /* 0x004fc60000400000 */
[----:B------:R-:W-:Y:S01]  /*17d0*/  LEA.HI.X R85, R68, UR9, R87, 0x2, P3 ;  /* 0x0000000944557c11 */ /* 0x000fe200098f1457 */
[----:B------:R-:W-:-:S05]  /*17e0*/  @!P1 FMUL R9, R8, R9 ;  /* 0x0000000908099220 */ /* 0x000fca0000400000 */
[----:B------:R1:W-:Y:S04]  /*17f0*/  @!P1 STG.E desc[UR6][R84.64+0x40], R9 ;  /* 0x0000400954009986 */ /* 0x0003e8000c101906 */
[----:B------:R-:W2:Y:S04]  /*1800*/  @!P2 LDG.E R8, desc[UR6][R42.64+0x40] ;  /* 0x000040062a08a981 */ /* 0x000ea8000c1e1900 */
[----:B------:R-:W2:Y:S01]  /*1810*/  @!P2 LDG.E R87, desc[UR6][R46.64+0x80] ;  /* 0x000080062e57a981 */ /* 0x000ea2000c1e1900 */
[----:B------:R-:W-:-:S04]  /*1820*/  VIMNMX R50, PT, PT, R51, R0, !PT ;  /* 0x0000000033327248 */ /* 0x000fc80007fe0100 */
[----:B------:R-:W-:Y:S01]  /*1830*/  ISETP.GE.AND P1, PT, R50, UR4, PT ;  /* 0x0000000432007c0c */ /* 0x000fe2000bf26270 */
[----:B--2---:R-:W-:-:S04]  /*1840*/  @!P2 FMUL R87, R8, R87 ;  /* 0x000000570857a220 */ /* 0x004fc80000400000 */
[----:B------:R-:W-:-:S05]  /*1850*/  @!P2 FMUL R87, R87, R10 ;  /* 0x0000000a5757a220 */ /* 0x000fca0000400000 */
[----:B------:R2:W-:Y:S04]  /*1860*/  @!P2 STG.E desc[UR6][R52.64+0x40], R87 ;  /* 0x000040573400a986 */ /* 0x0005e8000c101906 */
[----:B------:R-:W3:Y:S04]  /*1870*/  @!P1 LDG.E R8, desc[UR6][R42.64+0x40] ;  /* 0x000040062a089981 */ /* 0x000ee8000c1e1900 */
[----:B0-----:R-:W3:Y:S01]  /*1880*/  @!P1 LDG.E R89, desc[UR6][R46.64+0xa0] ;  /* 0x0000a0062e599981 */ /* 0x001ee2000c1e1900 */
[----:B------:R-:W-:-:S04]  /*1890*/  VIMNMX R10, PT, PT, R75, R0, !PT ;  /* 0x000000004b0a7248 */ /* 0x000fc80007fe0100 */
[----:B------:R-:W-:Y:S01]  /*18a0*/  ISETP.GE.AND P2, PT, R10, UR4, PT ;  /* 0x000000040a007c0c */ /* 0x000fe2000bf46270 */
[----:B---3--:R-:W-:-:S04]  /*18b0*/  @!P1 FMUL R8, R8, R89 ;  /* 0x0000005908089220 */ /* 0x008fc80000400000 */
[----:B------:R-:W-:-:S05]  /*18c0*/  @!P1 FMUL R11, R8, R11 ;  /* 0x0000000b080b9220 */ /* 0x000fca0000400000 */
[----:B------:R0:W-:Y:S04]  /*18d0*/  @!P1 STG.E desc[UR6][R44.64+0x40], R11 ;  /* 0x0000400b2c009986 */ /* 0x0001e8000c101906 */
[----:B------:R-:W3:Y:S04]  /*18e0*/  @!P2 LDG.E R8, desc[UR6][R42.64+0x40] ;  /* 0x000040062a08a981 */ /* 0x000ee8000c1e1900 */
[----:B-1----:R-:W3:Y:S01]  /*18f0*/  @!P2 LDG.E R9, desc[UR6][R46.64+0xc0] ;  /* 0x0000c0062e09a981 */ /* 0x002ee2000c1e1900 */
[----:B------:R-:W-:-:S04]  /*1900*/  VIMNMX R0, PT, PT, R81, R0, !PT ;  /* 0x0000000051007248 */ /* 0x000fc80007fe0100 */
[----:B------:R-:W-:Y:S01]  /*1910*/  ISETP.GE.AND P1, PT, R0, UR4, PT ;  /* 0x0000000400007c0c */ /* 0x000fe2000bf26270 */
[----:B---3--:R-:W-:-:S04]  /*1920*/  @!P2 FMUL R9, R8, R9 ;  /* 0x000000090809a220 */ /* 0x008fc80000400000 */
[----:B------:R-:W-:-:S05]  /*1930*/  @!P2 FMUL R9, R9, R12 ;  /* 0x0000000c0909a220 */ /* 0x000fca0000400000 */
[----:B------:R1:W-:Y:S04]  /*1940*/  @!P2 STG.E desc[UR6][R2.64+0x40], R9 ;  /* 0x000040090200a986 */ /* 0x0003e8000c101906 */
[----:B------:R-:W3:Y:S04]  /*1950*/  @!P1 LDG.E R8, desc[UR6][R42.64+0x40] ;  /* 0x000040062a089981 */ /* 0x000ee8000c1e1900 */
[----:B--2---:R-:W3:Y:S01]  /*1960*/  @!P1 LDG.E R87, desc[UR6][R46.64+0xe0] ;  /* 0x0000e0062e579981 */ /* 0x004ee2000c1e1900 */
[----:B------:R-:W-:-:S05]  /*1970*/  VIADD R0, R66, 0x18 ;  /* 0x0000001842007836 */ /* 0x000fca0000000000 */
[----:B------:R-:W-:-:S04]  /*1980*/  VIMNMX R10, PT, PT, R67, R0, !PT ;  /* 0x00000000430a7248 */ /* 0x000fc80007fe0100 */
[----:B------:R-:W-:Y:S01]  /*1990*/  ISETP.GE.AND P2, PT, R10, UR4, PT ;  /* 0x000000040a007c0c */ /* 0x000fe2000bf46270 */
[----:B---3--:R-:W-:-:S04]  /*19a0*/  @!P1 FMUL R8, R8, R87 ;  /* 0x0000005708089220 */ /* 0x008fc80000400000 */
[----:B------:R-:W-:-:S05]  /*19b0*/  @!P1 FMUL R13, R8, R13 ;  /* 0x0000000d080d9220 */ /* 0x000fca0000400000 */
[----:B------:R-:W-:Y:S04]  /*19c0*/  @!P1 STG.E desc[UR6][R72.64+0x40], R13 ;  /* 0x0000400d48009986 */ /* 0x000fe8000c101906 */
[----:B------:R-:W2:Y:S04]  /*19d0*/  @!P2 LDG.E R8, desc[UR6][R42.64+0x60] ;  /* 0x000060062a08a981 */ /* 0x000ea8000c1e1900 */
[----:B0-----:R-:W2:Y:S01]  /*19e0*/  @!P2 LDG.E R11, desc[UR6][R46.64] ;  /* 0x000000062e0ba981 */ /* 0x001ea2000c1e1900 */
[----:B-1----:R-:W-:-:S04]  /*19f0*/  VIMNMX R9, PT, PT, R69, R0, !PT ;  /* 0x0000000045097248 */ /* 0x002fc80007fe0100 */
[----:B------:R-:W-:Y:S01]  /*1a00*/  ISETP.GE.AND P1, PT, R9, UR4, PT ;  /* 0x0000000409007c0c */ /* 0x000fe2000bf26270 */
[----:B--2---:R-:W-:-:S04]  /*1a10*/  @!P2 FMUL R11, R8, R11 ;  /* 0x0000000b080ba220 */ /* 0x004fc80000400000 */
[----:B------:R-:W-:-:S05]  /*1a20*/  @!P2 FMUL R11, R11, R14 ;  /* 0x0000000e0b0ba220 */ /* 0x000fca0000400000 */
[----:B------:R0:W-:Y:S04]  /*1a30*/  @!P2 STG.E desc[UR6][R48.64+0x60], R11 ;  /* 0x0000600b3000a986 */ /* 0x0001e8000c101906 */
[----:B------:R-:W2:Y:S04]  /*1a40*/  @!P1 LDG.E R8, desc[UR6][R42.64+0x60] ;  /* 0x000060062a089981 */ /* 0x000ea8000c1e1900 */
[----:B------:R-:W2:Y:S01]  /*1a50*/  @!P1 LDG.E R9, desc[UR6][R46.64+0x20] ;  /* 0x000020062e099981 */ /* 0x000ea2000c1e1900 */
[----:B------:R-:W-:-:S04]  /*1a60*/  VIMNMX R10, PT, PT, R71, R0, !PT ;  /* 0x00000000470a7248 */ /* 0x000fc80007fe0100 */
[----:B------:R-:W-:Y:S01]  /*1a70*/  ISETP.GE.AND P2, PT, R10, UR4, PT ;  /* 0x000000040a007c0c */ /* 0x000fe2000bf46270 */
[----:B--2---:R-:W-:Y:S01]  /*1a80*/  @!P1 FMUL R8, R8, R9 ;  /* 0x0000000908089220 */ /* 0x004fe20000400000 */
[----:B------:R-:W-:-:S03]  /*1a90*/  @!P1 LEA.HI.X R9, R83, UR9, R74, 0x2, P0 ;  /* 0x0000000953099c11 */ /* 0x000fc600080f144a */
[----:B------:R-:W-:Y:S01]  /*1aa0*/  @!P1 FMUL R15, R8, R15 ;  /* 0x0000000f080f9220 */ /* 0x000fe20000400000 */
[----:B------:R-:W-:-:S05]  /*1ab0*/  @!P1 MOV R8, R4 ;  /* 0x0000000400089202 */ /* 0x000fca0000000f00 */
[----:B------:R1:W-:Y:S04]  /*1ac0*/  @!P1 STG.E desc[UR6][R8.64+0x60], R15 ;  /* 0x0000600f08009986 */ /* 0x0003e8000c101906 */
[----:B------:R-:W2:Y:S04]  /*1ad0*/  @!P2 LDG.E R10, desc[UR6][R42.64+0x60] ;  /* 0x000060062a0aa981 */ /* 0x000ea8000c1e1900 */
[----:B0-----:R-:W2:Y:S01]  /*1ae0*/  @!P2 LDG.E R11, desc[UR6][R46.64+0x40] ;  /* 0x000040062e0ba981 */ /* 0x001ea2000c1e1900 */
        /* <DEDUP_REMOVED lines=11> */
[----:B------:R-:W-:Y:S04]  /*1ba0*/  @!P0 STG.E desc[UR6][R84.64+0x60], R17 ;  /* 0x0000601154008986 */ /* 0x000fe8000c101906 */
[----:B-1----:R-:W2:Y:S04]  /*1bb0*/  @!P1 LDG.E R8, desc[UR6][R42.64+0x60] ;  /* 0x000060062a089981 */ /* 0x002ea8000c1e1900 */
[----:B------:R-:W2:Y:S01]  /*1bc0*/  @!P1 LDG.E R9, desc[UR6][R46.64+0x80] ;  /* 0x000080062e099981 */ /* 0x000ea2000c1e1900 */
[----:B------:R-:W-:-:S04]  /*1bd0*/  VIMNMX R10, PT, PT, R51, R0, !PT ;  /* 0x00000000330a7248 */ /* 0x000fc80007fe0100 */
[----:B------:R-:W-:Y:S01]  /*1be0*/  ISETP.GE.AND P0, PT, R10, UR4, PT ;  /* 0x000000040a007c0c */ /* 0x000fe2000bf06270 */
[----:B--2---:R-:W-:-:S04]  /*1bf0*/  @!P1 FMUL R9, R8, R9 ;  /* 0x0000000908099220 */ /* 0x004fc80000400000 */
[----:B------:R-:W-:-:S05]  /*1c00*/  @!P1 FMUL R9, R9, R18 ;  /* 0x0000001209099220 */ /* 0x000fca0000400000 */
[----:B------:R1:W-:Y:S04]  /*1c10*/  @!P1 STG.E desc[UR6][R52.64+0x60], R9 ;  /* 0x0000600934009986 */ /* 0x0003e8000c101906 */
[----:B------:R-:W2:Y:S04]  /*1c20*/  @!P0 LDG.E R8, desc[UR6][R42.64+0x60] ;  /* 0x000060062a088981 */ /* 0x000ea8000c1e1900 */
[----:B0-----:R-:W2:Y:S01]  /*1c30*/  @!P0 LDG.E R11, desc[UR6][R46.64+0xa0] ;  /* 0x0000a0062e0b8981 */ /* 0x001ea2000c1e1900 */
[----:B------:R-:W-:-:S04]  /*1c40*/  VIMNMX R10, PT, PT, R75, R0, !PT ;  /* 0x000000004b0a7248 */ /* 0x000fc80007fe0100 */
[----:B------:R-:W-:Y:S01]  /*1c50*/  ISETP.GE.AND P1, PT, R10, UR4, PT ;  /* 0x000000040a007c0c */ /* 0x000fe2000bf26270 */
[----:B--2---:R-:W-:-:S04]  /*1c60*/  @!P0 FMUL R8, R8, R11 ;  /* 0x0000000b08088220 */ /* 0x004fc80000400000 */
[----:B------:R-:W-:-:S05]  /*1c70*/  @!P0 FMUL R19, R8, R19 ;  /* 0x0000001308138220 */ /* 0x000fca0000400000 */
[----:B------:R-:W-:Y:S04]  /*1c80*/  @!P0 STG.E desc[UR6][R44.64+0x60], R19 ;  /* 0x000060132c008986 */ /* 0x000fe8000c101906 */
[----:B------:R-:W2:Y:S04]  /*1c90*/  @!P1 LDG.E R8, desc[UR6][R42.64+0x60] ;  /* 0x000060062a089981 */ /* 0x000ea8000c1e1900 */
[----:B------:R-:W2:Y:S01]  /*1ca0*/  @!P1 LDG.E R11, desc[UR6][R46.64+0xc0] ;  /* 0x0000c0062e0b9981 */ /* 0x000ea2000c1e1900 */
[----:B------:R-:W-:-:S04]  /*1cb0*/  VIMNMX R0, PT, PT, R81, R0, !PT ;  /* 0x0000000051007248 */ /* 0x000fc80007fe0100 */
[----:B------:R-:W-:Y:S01]  /*1cc0*/  ISETP.GE.AND P0, PT, R0, UR4, PT ;  /* 0x0000000400007c0c */ /* 0x000fe2000bf06270 */
[----:B--2---:R-:W-:-:S04]  /*1cd0*/  @!P1 FMUL R11, R8, R11 ;  /* 0x0000000b080b9220 */ /* 0x004fc80000400000 */
[----:B------:R-:W-:-:S05]  /*1ce0*/  @!P1 FMUL R11, R11, R20 ;  /* 0x000000140b0b9220 */ /* 0x000fca0000400000 */
[----:B------:R0:W-:Y:S04]  /*1cf0*/  @!P1 STG.E desc[UR6][R2.64+0x60], R11 ;  /* 0x0000600b02009986 */ /* 0x0001e8000c101906 */
[----:B------:R-:W2:Y:S04]  /*1d00*/  @!P0 LDG.E R8, desc[UR6][R42.64+0x60] ;  /* 0x000060062a088981 */ /* 0x000ea8000c1e1900 */
[----:B-1----:R-:W2:Y:S01]  /*1d10*/  @!P0 LDG.E R9, desc[UR6][R46.64+0xe0] ;  /* 0x0000e0062e098981 */ /* 0x002ea2000c1e1900 */
[----:B------:R-:W-:-:S04]  /*1d20*/  IADD3 R0, PT, PT, R66, 0x20, RZ ;  /* 0x0000002042007810 */ /* 0x000fc80007ffe0ff */
        /* <DEDUP_REMOVED lines=212> */
[----:B--2---:R-:W3:Y:S01]  /*2a70*/  @!P0 LDG.E R7, desc[UR6][R46.64+0xa0] ;  /* 0x0000a0062e078981 */ /* 0x004ee2000c1e1900 */
[----:B------:R-:W-:-:S04]  /*2a80*/  VIMNMX R75, PT, PT, R75, R66, !PT ;  /* 0x000000424b4b7248 */ /* 0x000fc80007fe0100 */
[----:B------:R-:W-:Y:S01]  /*2a90*/  ISETP.GE.AND P1, PT, R75, UR4, PT ;  /* 0x000000044b007c0c */ /* 0x000fe2000bf26270 */
[----:B---3--:R-:W-:-:S04]  /*2aa0*/  @!P0 FMUL R0, R0, R7 ;  /* 0x0000000700008220 */ /* 0x008fc80000400000 */
        /* <DEDUP_REMOVED lines=8> */
[----:B------:R1:W-:Y:S03]  /*2b30*/  @!P1 STG.E desc[UR6][R2.64+0xe0], R7 ;  /* 0x0000e00702009986 */ /* 0x0003e6000c101906 */
[----:B------:R-:W-:Y:S05]  /*2b40*/  @P0 EXIT ;  /* 0x000000000000094d */ /* 0x000fea0003800000 */
[----:B------:R-:W2:Y:S04]  /*2b50*/  LDG.E R42, desc[UR6][R42.64+0xe0] ;  /* 0x0000e0062a2a7981 */ /* 0x000ea8000c1e1900 */
[----:B------:R-:W2:Y:S02]  /*2b60*/  LDG.E R47, desc[UR6][R46.64+0xe0] ;  /* 0x0000e0062e2f7981 */ /* 0x000ea4000c1e1900 */
[----:B--2---:R-:W-:-:S04]  /*2b70*/  FMUL R0, R42, R47 ;  /* 0x0000002f2a007220 */ /* 0x004fc80000400000 */
[----:B------:R-:W-:-:S05]  /*2b80*/  FMUL R65, R0, R65 ;  /* 0x0000004100417220 */ /* 0x000fca0000400000 */
[----:B------:R-:W-:Y:S01]  /*2b90*/  STG.E desc[UR6][R72.64+0xe0], R65 ;  /* 0x0000e04148007986 */ /* 0x000fe2000c101906 */
[----:B------:R-:W-:Y:S05]  /*2ba0*/  EXIT ;  /* 0x000000000000794d */ /* 0x000fea0003800000 */
.L_x_2:
[----:B------:R-:W-:-:S00]  /*2bb0*/  BRA `(.L_x_2) ;  /* 0xfffffffc00fc7947 */ /* 0x000fc0000383ffff */
[----:B------:R-:W-:-:S00]  /*2bc0*/  NOP ;  /* 0x0000000000007918 */ /* 0x000fc00000000000 */
        /* <DEDUP_REMOVED lines=11> */
.L_x_41:


//--------------------- .text._Z27compute_means_and_normalizeiiPKfPfS1_ --------------------------
	.section	.text._Z27compute_means_and_normalizeiiPKfPfS1_,"ax",@progbits
	.align	128
        .global         _Z27compute_means_and_normalizeiiPKfPfS1_
        .type           _Z27compute_means_and_normalizeiiPKfPfS1_,@function
        .size           _Z27compute_means_and_normalizeiiPKfPfS1_,(.L_x_40 - _Z27compute_means_and_normalizeiiPKfPfS1_)
        .other          _Z27compute_means_and_normalizeiiPKfPfS1_,@"STO_CUDA_ENTRY STV_DEFAULT"
_Z27compute_means_and_normalizeiiPKfPfS1_:
.text._Z27compute_means_and_normalizeiiPKfPfS1_:
[----:B------:R-:W-:Y:S01]  /*0000*/  LDC R1, c[0x0][0x37c] ;  /* 0x0000df00ff017b82 */ /* 0x000fe20000000800 */
[----:B------:R-:W0:Y:S07]  /*0010*/  S2R R3, SR_TID.X ;  /* 0x0000000000037919 */ /* 0x000e2e0000002100 */
[----:B------:R-:W0:Y:S01]  /*0020*/  S2UR UR4, SR_CTAID.X ;  /* 0x00000000000479c3 */ /* 0x000e220000002500 */
[----:B------:R-:W1:Y:S07]  /*0030*/  LDCU UR5, c[0x0][0x380] ;  /* 0x00007000ff0577ac */ /* 0x000e6e0008000800 */
[----:B------:R-:W0:Y:S02]  /*0040*/  LDC R0, c[0x0][0x360] ;  /* 0x0000d800ff007b82 */ /* 0x000e240000000800 */
[----:B0-----:R-:W-:-:S05]  /*0050*/  IMAD R0, R0, UR4, R3 ;  /* 0x0000000400007c24 */ /* 0x001fca000f8e0203 */
[----:B-1----:R-:W-:-:S13]  /*0060*/  ISETP.GE.AND P0, PT, R0, UR5, PT ;  /* 0x0000000500007c0c */ /* 0x002fda000bf06270 */
[----:B------:R-:W-:Y:S05]  /*0070*/  @P0 EXIT ;  /* 0x000000000000094d */ /* 0x000fea0003800000 */
[----:B------:R-:W0:Y:S01]  /*0080*/  LDCU UR12, c[0x0][0x384] ;  /* 0x00007080ff0c77ac */ /* 0x000e220008000800 */
[----:B------:R-:W-:Y:S01]  /*0090*/  HFMA2 R3, -RZ, RZ, 0, 0 ;  /* 0x00000000ff037431 */ /* 0x000fe200000001ff */
[----:B------:R-:W1:Y:S01]  /*00a0*/  LDCU.64 UR10, c[0x0][0x358] ;  /* 0x00006b00ff0a77ac */ /* 0x000e620008000a00 */
[----:B0-----:R-:W-:-:S09]  /*00b0*/  UISETP.GE.AND UP0, UPT, UR12, 0x1, UPT ;  /* 0x000000010c00788c */ /* 0x001fd2000bf06270 */
[----:B-1----:R-:W-:Y:S05]  /*00c0*/  BRA.U !UP0, `(.L_x_3) ;  /* 0x0000000508a87547 */ /* 0x002fea000b800000 */
[----:B------:R-:W-:Y:S02]  /*00d0*/  UISETP.GE.U32.AND UP2, UPT, UR12, 0x10, UPT ;  /* 0x000000100c00788c */ /* 0x000fe4000bf46070 */
[----:B------:R-:W-:Y:S01]  /*00e0*/  IMAD R2, R0, UR12, RZ ;  /* 0x0000000c00027c24 */ /* 0x000fe2000f8e02ff */
[----:B------:R-:W-:Y:S01]  /*00f0*/  ULOP3.LUT UR8, UR12, 0xf, URZ, 0xc0, !UPT ;  /* 0x0000000f0c087892 */ /* 0x000fe2000f8ec0ff */
[----:B------:R-:W-:Y:S01]  /*0100*/  MOV R3, RZ ;  /* 0x000000ff00037202 */ /* 0x000fe20000000f00 */
[----:B------:R-:W-:Y:S02]  /*0110*/  UMOV UR4, URZ ;  /* 0x000000ff00047c82 */ /* 0x000fe40008000000 */
[----:B------:R-:W-:Y:S02]  /*0120*/  UISETP.NE.AND UP1, UPT, UR8, URZ, UPT ;  /* 0x000000ff0800728c */ /* 0x000fe4000bf25270 */
[----:B------:R-:W-:Y:S09]  /*0130*/  BRA.U !UP2, `(.L_x_4) ;  /* 0x000000010ab87547 */ /* 0x000ff2000b800000 */
[----:B------:R-:W0:Y:S01]  /*0140*/  LDCU.64 UR6, c[0x0][0x388] ;  /* 0x00007100ff0677ac */ /* 0x000e220008000a00 */
[----:B------:R-:W-:Y:S02]  /*0150*/  MOV R3, RZ ;  /* 0x000000ff00037202 */ /* 0x000fe40000000f00 */
[----:B------:R-:W-:Y:S01]  /*0160*/  MOV R6, R2 ;  /* 0x0000000200067202 */ /* 0x000fe20000000f00 */
[----:B------:R-:W-:-:S04]  /*0170*/  ULOP3.LUT UR4, UR12, 0x7ffffff0, URZ, 0xc0, !UPT ;  /* 0x7ffffff00c047892 */ /* 0x000fc8000f8ec0ff */
[----:B------:R-:W-:Y:S02]  /*0180*/  UIADD3 UR9, UPT, UPT, -UR4, URZ, URZ ;  /* 0x000000ff04097290 */ /* 0x000fe4000fffe1ff */
[----:B0-----:R-:W-:-:S04]  /*0190*/  UIADD3 UR5, UP2, UPT, UR6, 0x20, URZ ;  /* 0x0000002006057890 */ /* 0x001fc8000ff5e0ff */
[----:B------:R-:W-:-:S12]  /*01a0*/  UIADD3.X UR6, UPT, UPT, URZ, UR7, URZ, UP2, !UPT ;  /* 0x00000007ff067290 */ /* 0x000fd800097fe4ff */
.L_x_5:
[----:B------:R-:W-:Y:S01]  /*01b0*/  MOV R5, UR6 ;  /* 0x0000000600057c02 */ /* 0x000fe20008000f00 */
[----:B------:R-:W-:-:S04]  /*01c0*/  IMAD.U32 R4, RZ, RZ, UR5 ;  /* 0x00000005ff047e24 */ /* 0x000fc8000f8e00ff */
[----:B------:R-:W-:-:S05]  /*01d0*/  IMAD.WIDE R4, R6, 0x4, R4 ;  /* 0x0000000406047825 */ /* 0x000fca00078e0204 */
        /* <DEDUP_REMOVED lines=17> */
[----:B------:R-:W-:-:S03]  /*02f0*/  IADD3 R6, PT, PT, R6, 0x10, RZ ;  /* 0x0000001006067810 */ /* 0x000fc60007ffe0ff */
[----:B------:R-:W-:Y:S01]  /*0300*/  UISETP.NE.AND UP2, UPT, UR9, URZ, UPT ;  /* 0x000000ff0900728c */ /* 0x000fe2000bf45270 */
[----:B--2---:R-:W-:-:S04]  /*0310*/  FADD R16, R16, R3 ;  /* 0x0000000310107221 */ /* 0x004fc80000000000 */
[----:B---3--:R-:W-:-:S04]  /*0320*/  FADD R15, R16, R15 ;  /* 0x0000000f100f7221 */ /* 0x008fc80000000000 */
[----:B----4-:R-:W-:-:S04]  /*0330*/  FADD R15, R15, R18 ;  /* 0x000000120f0f7221 */ /* 0x010fc80000000000 */
[----:B-----5:R-:W-:-:S04]  /*0340*/  FADD R15, R15, R20 ;  /* 0x000000140f0f7221 */ /* 0x020fc80000000000 */
[----:B------:R-:W-:-:S04]  /*0350*/  FADD R15, R15, R22 ;  /* 0x000000160f0f7221 */ /* 0x000fc80000000000 */
        /* <DEDUP_REMOVED lines=10> */
[----:B------:R-:W-:Y:S01]  /*0400*/  FADD R3, R7, R14 ;  /* 0x0000000e07037221 */ /* 0x000fe20000000000 */
[----:B------:R-:W-:Y:S06]  /*0410*/  BRA.U UP2, `(.L_x_5) ;  /* 0xfffffffd02647547 */ /* 0x000fec000b83ffff */
.L_x_4:
[----:B------:R-:W-:Y:S05]  /*0420*/  BRA.U !UP1, `(.L_x_3) ;  /* 0x0000000109d07547 */ /* 0x000fea000b800000 */
[----:B------:R-:W-:Y:S02]  /*0430*/  UISETP.GE.U32.AND UP1, UPT, UR8, 0x8, UPT ;  /* 0x000000080800788c */ /* 0x000fe4000bf26070 */
[----:B------:R-:W-:-:S04]  /*0440*/  ULOP3.LUT UR6, UR12, 0x7, URZ, 0xc0, !UPT ;  /* 0x000000070c067892 */ /* 0x000fc8000f8ec0ff */
[----:B------:R-:W-:-:S03]  /*0450*/  UISETP.NE.AND UP2, UPT, UR6, URZ, UPT ;  /* 0x000000ff0600728c */ /* 0x000fc6000bf45270 */
[----:B------:R-:W-:Y:S08]  /*0460*/  BRA.U !UP1, `(.L_x_6) ;  /* 0x0000000109507547 */ /* 0x000ff0000b800000 */
[----:B------:R-:W0:Y:S01]  /*0470*/  LDC.64 R4, c[0x0][0x388] ;  /* 0x0000e200ff047b82 */ /* 0x000e220000000a00 */
[----:B------:R-:W-:-:S05]  /*0480*/  IADD3 R7, PT, PT, R2, UR4, RZ ;  /* 0x0000000402077c10 */ /* 0x000fca000fffe0ff */
[----:B0-----:R-:W-:-:S05]  /*0490*/  IMAD.WIDE R4, R7, 0x4, R4 ;  /* 0x0000000407047825 */ /* 0x001fca00078e0204 */
[----:B------:R-:W2:Y:S04]  /*04a0*/  LDG.E R6, desc[UR10][R4.64] ;  /* 0x0000000a04067981 */ /* 0x000ea8000c1e1900 */
[----:B------:R-:W3:Y:S04]  /*04b0*/  LDG.E R7, desc[UR10][R4.64+0x4] ;  /* 0x0000040a04077981 */ /* 0x000ee8000c1e1900 */
[----:B------:R-:W4:Y:S04]  /*04c0*/  LDG.E R9, desc[UR10][R4.64+0x8] ;  /* 0x0000080a04097981 */ /* 0x000f28000c1e1900 */
[----:B------:R-:W5:Y:S04]  /*04d0*/  LDG.E R11, desc[UR10][R4.64+0xc] ;  /* 0x00000c0a040b7981 */ /* 0x000f68000c1e1900 */
[----:B------:R-:W5:Y:S04]  /*04e0*/  LDG.E R13, desc[UR10][R4.64+0x10] ;  /* 0x0000100a040d7981 */ /* 0x000f68000c1e1900 */
[----:B------:R-:W5:Y:S04]  /*04f0*/  LDG.E R15, desc[UR10][R4.64+0x14] ;  /* 0x0000140a040f7981 */ /* 0x000f68000c1e1900 */
[----:B------:R-:W5:Y:S04]  /*0500*/  LDG.E R17, desc[UR10][R4.64+0x18] ;  /* 0x0000180a04117981 */ /* 0x000f68000c1e1900 */
[----:B------:R-:W5:Y:S01]  /*0510*/  LDG.E R19, desc[UR10][R4.64+0x1c] ;  /* 0x00001c0a04137981 */ /* 0x000f62000c1e1900 */
[----:B------:R-:W-:Y:S01]  /*0520*/  UIADD3 UR4, UPT, UPT, UR4, 0x8, URZ ;  /* 0x0000000804047890 */ /* 0x000fe2000fffe0ff */
[----:B--2---:R-:W-:-:S04]  /*0530*/  FADD R6, R3, R6 ;  /* 0x0000000603067221 */ /* 0x004fc80000000000 */
[----:B---3--:R-:W-:-:S04]  /*0540*/  FADD R6, R6, R7 ;  /* 0x0000000706067221 */ /* 0x008fc80000000000 */
[----:B----4-:R-:W-:-:S04]  /*0550*/  FADD R6, R6, R9 ;  /* 0x0000000906067221 */ /* 0x010fc80000000000 */
[----:B-----5:R-:W-:-:S04]  /*0560*/  FADD R6, R6, R11 ;  /* 0x0000000b06067221 */ /* 0x020fc80000000000 */
[----:B------:R-:W-:-:S04]  /*0570*/  FADD R6, R6, R13 ;  /* 0x0000000d06067221 */ /* 0x000fc80000000000 */
[----:B------:R-:W-:-:S04]  /*0580*/  FADD R6, R6, R15 ;  /* 0x0000000f06067221 */ /* 0x000fc80000000000 */
[----:B------:R-:W-:-:S04]  /*0590*/  FADD R6, R6, R17 ;  /* 0x0000001106067221 */ /* 0x000fc80000000000 */
[----:B------:R-:W-:-:S07]  /*05a0*/  FADD R3, R6, R19 ;  /* 0x0000001306037221 */ /* 0x000fce0000000000 */
.L_x_6:
[----:B------:R-:W-:Y:S05]  /*05b0*/  BRA.U !UP2, `(.L_x_3) ;  /* 0x000000010a6c7547 */ /* 0x000fea000b800000 */
[----:B------:R-:W-:Y:S02]  /*05c0*/  UISETP.GE.U32.AND UP1, UPT, UR6, 0x4, UPT ;  /* 0x000000040600788c */ /* 0x000fe4000bf26070 */
[----:B------:R-:W-:-:S04]  /*05d0*/  ULOP3.LUT UR5, UR12, 0x3, URZ, 0xc0, !UPT ;  /* 0x000000030c057892 */ /* 0x000fc8000f8ec0ff */
[----:B------:R-:W-:-:S03]  /*05e0*/  UISETP.NE.AND UP2, UPT, UR5, URZ, UPT ;  /* 0x000000ff0500728c */ /* 0x000fc6000bf45270 */
[----:B------:R-:W-:Y:S08]  /*05f0*/  BRA.U !UP1, `(.L_x_7) ;  /* 0x0000000109307547 */ /* 0x000ff0000b800000 */
[----:B------:R-:W0:Y:S01]  /*0600*/  LDC.64 R4, c[0x0][0x388] ;  /* 0x0000e200ff047b82 */ /* 0x000e220000000a00 */
[----:B------:R-:W-:-:S04]  /*0610*/  VIADD R7, R2, UR4 ;  /* 0x0000000402077c36 */ /* 0x000fc80008000000 */
[----:B0-----:R-:W-:-:S05]  /*0620*/  IMAD.WIDE R4, R7, 0x4, R4 ;  /* 0x0000000407047825 */ /* 0x001fca00078e0204 */
[----:B------:R-:W2:Y:S04]  /*0630*/  LDG.E R6, desc[UR10][R4.64] ;  /* 0x0000000a04067981 */ /* 0x000ea8000c1e1900 */
[----:B------:R-:W3:Y:S04]  /*0640*/  LDG.E R7, desc[UR10][R4.64+0x4] ;  /* 0x0000040a04077981 */ /* 0x000ee8000c1e1900 */
[----:B------:R-:W4:Y:S04]  /*0650*/  LDG.E R9, desc[UR10][R4.64+0x8] ;  /* 0x0000080a04097981 */ /* 0x000f28000c1e1900 */
[----:B------:R-:W5:Y:S01]  /*0660*/  LDG.E R11, desc[UR10][R4.64+0xc] ;  /* 0x00000c0a040b7981 */ /* 0x000f62000c1e1900 */
[----:B------:R-:W-:Y:S01]  /*0670*/  UIADD3 UR4, UPT, UPT, UR4, 0x4, URZ ;  /* 0x0000000404047890 */ /* 0x000fe2000fffe0ff */
[----:B--2---:R-:W-:-:S04]  /*0680*/  FADD R6, R3, R6 ;  /* 0x0000000603067221 */ /* 0x004fc80000000000 */
[----:B---3--:R-:W-:-:S04]  /*0690*/  FADD R6, R6, R7 ;  /* 0x0000000706067221 */ /* 0x008fc80000000000 */
[----:B----4-:R-:W-:-:S04]  /*06a0*/  FADD R6, R6, R9 ;  /* 0x0000000906067221 */ /* 0x010fc80000000000 */
[----:B-----5:R-:W-:-:S07]  /*06b0*/  FADD R3, R6, R11 ;  /* 0x0000000b06037221 */ /* 0x020fce0000000000 */
.L_x_7:
[----:B------:R-:W-:Y:S05]  /*06c0*/  BRA.U !UP2, `(.L_x_3) ;  /* 0x000000010a287547 */ /* 0x000fea000b800000 */
[----:B------:R-:W0:Y:S01]  /*06d0*/  LDC.64 R6, c[0x0][0x388] ;  /* 0x0000e200ff067b82 */ /* 0x000e220000000a00 */
[----:B------:R-:W-:Y:S01]  /*06e0*/  IADD3 R9, PT, PT, R2, UR4, RZ ;  /* 0x0000000402097c10 */ /* 0x000fe2000fffe0ff */
[----:B------:R-:W-:-:S12]  /*06f0*/  UIADD3 UR5, UPT, UPT, -UR5, URZ, URZ ;  /* 0x000000ff05057290 */ /* 0x000fd8000fffe1ff */
.L_x_8:
[----:B0-----:R-:W-:-:S06]  /*0700*/  IMAD.WIDE R4, R9, 0x4, R6 ;  /* 0x0000000409047825 */ /* 0x001fcc00078e0206 */
[----:B------:R-:W2:Y:S01]  /*0710*/  LDG.E R4, desc[UR10][R4.64] ;  /* 0x0000000a04047981 */ /* 0x000ea2000c1e1900 */
[----:B------:R-:W-:Y:S01]  /*0720*/  UIADD3 UR5, UPT, UPT, UR5, 0x1, URZ ;  /* 0x0000000105057890 */ /* 0x000fe2000fffe0ff */
[----:B------:R-:W-:-:S03]  /*0730*/  IADD3 R9, PT, PT, R9, 0x1, RZ ;  /* 0x0000000109097810 */ /* 0x000fc60007ffe0ff */
[----:B------:R-:W-:Y:S01]  /*0740*/  UISETP.NE.AND UP1, UPT, UR5, URZ, UPT ;  /* 0x000000ff0500728c */ /* 0x000fe2000bf25270 */
[----:B--2---:R-:W-:-:S08]  /*0750*/  FADD R3, R4, R3 ;  /* 0x0000000304037221 */ /* 0x004fd00000000000 */
[----:B------:R-:W-:Y:S05]  /*0760*/  BRA.U UP1, `(.L_x_8) ;  /* 0xfffffffd01e47547 */ /* 0x000fea000b83ffff */
.L_x_3:
[----:B------:R-:W-:Y:S01]  /*0770*/  I2FP.F32.S32 R6, UR12 ;  /* 0x0000000c00067c45 */ /* 0x000fe20008201400 */
[----:B------:R-:W-:Y:S03]  /*0780*/  BSSY.RECONVERGENT B0, `(.L_x_9) ;  /* 0x000000b000007945 */ /* 0x000fe60003800200 */
[----:B------:R-:W0:Y:S08]  /*0790*/  MUFU.RCP R5, R6 ;  /* 0x0000000600057308 */ /* 0x000e300000001000 */
[----:B------:R-:W1:Y:S01]  /*07a0*/  FCHK P0, R3, R6 ;  /* 0x0000000603007302 */ /* 0x000e620000000000 */
[----:B0-----:R-:W-:-:S04]  /*07b0*/  FFMA R2, -R6, R5, 1 ;  /* 0x3f80000006027423 */ /* 0x001fc80000000105 */
[----:B------:R-:W-:-:S04]  /*07c0*/  FFMA R2, R5, R2, R5 ;  /* 0x0000000205027223 */ /* 0x000fc80000000005 */
[----:B------:R-:W-:-:S04]  /*07d0*/  FFMA R5, R2, R3, RZ ;  /* 0x0000000302057223 */ /* 0x000fc800000000ff */
[----:B------:R-:W-:-:S04]  /*07e0*/  FFMA R4, -R6, R5, R3 ;  /* 0x0000000506047223 */ /* 0x000fc80000000103 */
[----:B------:R-:W-:Y:S01]  /*07f0*/  FFMA R2, R2, R4, R5 ;  /* 0x0000000402027223 */ /* 0x000fe20000000005 */
[----:B-1----:R-:W-:Y:S06]  /*0800*/  @!P0 BRA `(.L_x_10) ;  /* 0x0000000000088947 */ /* 0x002fec0003800000 */
[----:B------:R-:W-:-:S07]  /*0810*/  MOV R4, 0x830 ;  /* 0x0000083000047802 */ /* 0x000fce0000000f00 */
[----:B------:R-:W-:Y:S05]  /*0820*/  CALL.REL.NOINC `($__internal_2_$__cuda_sm3x_div_rn_noftz_f32_slowpath) ;  /* 0x0000000c00c47944 */ /* 0x000fea0003c00000 */
.L_x_10:
[----:B------:R-:W-:Y:S05]  /*0830*/  BSYNC.RECONVERGENT B0 ;  /* 0x0000000000007941 */ /* 0x000fea0003800200 */
.L_x_9:
[----:B------:R-:W-:Y:S01]  /*0840*/  HFMA2 R10, -RZ, RZ, 0, 0 ;  /* 0x00000000ff0a7431 */ /* 0x000fe200000001ff */
[----:B------:R-:W-:Y:S06]  /*0850*/  BRA.U !UP0, `(.L_x_11) ;  /* 0x0000000908087547 */ /* 0x000fec000b800000 */
[----:B------:R-:W0:Y:S01]  /*0860*/  LDC R5, c[0x0][0x384] ;  /* 0x0000e100ff057b82 */ /* 0x000e220000000800 */
[----:B------:R-:W-:Y:S01]  /*0870*/  IMAD.MOV.U32 R10, RZ, RZ, RZ ;  /* 0x000000ffff0a7224 */ /* 0x000fe200078e00ff */
[----:B------:R-:W-:Y:S02]  /*0880*/  MOV R7, RZ ;  /* 0x000000ff00077202 */ /* 0x000fe40000000f00 */
[C---:B0-----:R-:W-:Y:S01]  /*0890*/  ISETP.GE.U32.AND P0, PT, R5.reuse, 0x8, PT ;  /* 0x000000080500780c */ /* 0x041fe20003f06070 */
[----:B------:R-:W-:Y:S01]  /*08a0*/  IMAD R4, R0, R5, RZ ;  /* 0x0000000500047224 */ /* 0x000fe200078e02ff */
[----:B------:R-:W-:-:S04]  /*08b0*/  LOP3.LUT R24, R5, 0x7, RZ, 0xc0, !PT ;  /* 0x0000000705187812 */ /* 0x000fc800078ec0ff */
[----:B------:R-:W-:-:S07]  /*08c0*/  ISETP.NE.AND P1, PT, R24, RZ, PT ;  /* 0x000000ff1800720c */ /* 0x000fce0003f25270 */
[----:B------:R-:W-:Y:S06]  /*08d0*/  @!P0 BRA `(.L_x_12) ;  /* 0x0000000000e88947 */ /* 0x000fec0003800000 */
[----:B------:R-:W0:Y:S01]  /*08e0*/  LDC R6, c[0x0][0x380] ;  /* 0x0000e000ff067b82 */ /* 0x000e220000000800 */
[----:B------:R-:W1:Y:S01]  /*08f0*/  LDCU.64 UR4, c[0x0][0x388] ;  /* 0x00007100ff0477ac */ /* 0x000e620008000a00 */
[----:B------:R-:W-:Y:S01]  /*0900*/  LOP3.LUT R7, R5, 0x7ffffff8, RZ, 0xc0, !PT ;  /* 0x7ffffff805077812 */ /* 0x000fe200078ec0ff */
[----:B------:R-:W-:Y:S01]  /*0910*/  IMAD.MOV.U32 R3, RZ, RZ, R0 ;  /* 0x000000ffff037224 */ /* 0x000fe200078e0000 */
[----:B------:R-:W-:Y:S02]  /*0920*/  MOV R10, RZ ;  /* 0x000000ff000a7202 */ /* 0x000fe40000000f00 */
[----:B------:R-:W-:Y:S02]  /*0930*/  MOV R9, R4 ;  /* 0x0000000400097202 */ /* 0x000fe40000000f00 */
[----:B------:R-:W2:Y:S01]  /*0940*/  LDC.64 R12, c[0x0][0x390] ;  /* 0x0000e400ff0c7b82 */ /* 0x000ea20000000a00 */
[----:B------:R-:W-:Y:S01]  /*0950*/  IADD3 R8, PT, PT, -R7, RZ, RZ ;  /* 0x000000ff07087210 */ /* 0x000fe20007ffe1ff */
[----:B-1----:R-:W-:-:S04]  /*0960*/  UIADD3 UR4, UP0, UPT, UR4, 0x10, URZ ;  /* 0x0000001004047890 */ /* 0x002fc8000ff1e0ff */
[----:B------:R-:W-:-:S12]  /*0970*/  UIADD3.X UR5, UPT, UPT, URZ, UR5, URZ, UP0, !UPT ;  /* 0x00000005ff057290 */ /* 0x000fd800087fe4ff */
.L_x_13:
[----:B------:R-:W-:Y:S02]  /*0980*/  MOV R14, UR4 ;  /* 0x00000004000e7c02 */ /* 0x000fe40008000f00 */
[----:B------:R-:W-:-:S03]  /*0990*/  MOV R15, UR5 ;  /* 0x00000005000f7c02 */ /* 0x000fc60008000f00 */
[----:B------:R-:W-:-:S05]  /*09a0*/  IMAD.WIDE R14, R9, 0x4, R14 ;  /* 0x00000004090e7825 */ /* 0x000fca00078e020e */
[----:B------:R-:W3:Y:S01]  /*09b0*/  LDG.E R11, desc[UR10][R14.64+-0x10] ;  /* 0xfffff00a0e0b7981 */ /* 0x000ee2000c1e1900 */
[----:B-12---:R-:W-:-:S04]  /*09c0*/  IMAD.WIDE R22, R3, 0x4, R12 ;  /* 0x0000000403167825 */ /* 0x006fc800078e020c */
[----:B---3--:R-:W-:-:S05]  /*09d0*/  FADD R11, R11, -R2 ;  /* 0x800000020b0b7221 */ /* 0x008fca0000000000 */
[----:B------:R1:W-:Y:S04]  /*09e0*/  STG.E desc[UR10][R22.64], R11 ;  /* 0x0000000b16007986 */ /* 0x0003e8000c10190a */
[----:B------:R-:W2:Y:S01]  /*09f0*/  LDG.E R25, desc[UR10][R14.64+-0xc] ;  /* 0xfffff40a0e197981 */ /* 0x000ea2000c1e1900 */
[----:B0-----:R-:W-:-:S04]  /*0a00*/  IMAD.WIDE R16, R6, 0x4, R22 ;  /* 0x0000000406107825 */ /* 0x001fc800078e0216 */
[----:B--2---:R-:W-:-:S05]  /*0a10*/  FADD R25, R25, -R2 ;  /* 0x8000000219197221 */ /* 0x004fca0000000000 */
[----:B------:R0:W-:Y:S04]  /*0a20*/  STG.E desc[UR10][R16.64], R25 ;  /* 0x0000001910007986 */ /* 0x0001e8000c10190a */
[----:B------:R-:W2:Y:S01]  /*0a30*/  LDG.E R27, desc[UR10][R14.64+-0x8] ;  /* 0xfffff80a0e1b7981 */ /* 0x000ea2000c1e1900 */
[----:B------:R-:W-:-:S04]  /*0a40*/  IMAD.WIDE R18, R6, 0x4, R16 ;  /* 0x0000000406127825 */ /* 0x000fc800078e0210 */
[----:B--2---:R-:W-:-:S05]  /*0a50*/  FADD R27, R27, -R2 ;  /* 0x800000021b1b7221 */ /* 0x004fca0000000000 */
[----:B------:R-:W-:Y:S04]  /*0a60*/  STG.E desc[UR10][R18.64], R27 ;  /* 0x0000001b12007986 */ /* 0x000fe8000c10190a */
[----:B------:R-:W2:Y:S01]  /*0a70*/  LDG.E R29, desc[UR10][R14.64+-0x4] ;  /* 0xfffffc0a0e1d7981 */ /* 0x000ea2000c1e1900 */
[----:B------:R-:W-:-:S04]  /*0a80*/  IMAD.WIDE R20, R6, 0x4, R18 ;  /* 0x0000000406147825 */ /* 0x000fc800078e0212 */
[----:B--2---:R-:W-:-:S05]  /*0a90*/  FADD R29, R29, -R2 ;  /* 0x800000021d1d7221 */ /* 0x004fca0000000000 */
[----:B------:R2:W-:Y:S04]  /*0aa0*/  STG.E desc[UR10][R20.64], R29 ;  /* 0x0000001d14007986 */ /* 0x0005e8000c10190a */
[----:B------:R-:W3:Y:S01]  /*0ab0*/  LDG.E R26, desc[UR10][R14.64] ;  /* 0x0000000a0e1a7981 */ /* 0x000ee2000c1e1900 */
[----:B-1----:R-:W-:-:S04]  /*0ac0*/  IMAD.WIDE R22, R6, 0x4, R20 ;  /* 0x0000000406167825 */ /* 0x002fc800078e0214 */
[----:B---3--:R-:W-:-:S05]  /*0ad0*/  FADD R26, R26, -R2 ;  /* 0x800000021a1a7221 */ /* 0x008fca0000000000 */
[----:B------:R-:W-:Y:S04]  /*0ae0*/  STG.E desc[UR10][R22.64], R26 ;  /* 0x0000001a16007986 */ /* 0x000fe8000c10190a */
[----:B------:R-:W3:Y:S01]  /*0af0*/  LDG.E R28, desc[UR10][R14.64+0x4] ;  /* 0x0000040a0e1c7981 */ /* 0x000ee2000c1e1900 */
[----:B0-----:R-:W-:-:S04]  /*0b00*/  IMAD.WIDE R16, R6, 0x4, R22 ;  /* 0x0000000406107825 */ /* 0x001fc800078e0216 */
[----:B---3--:R-:W-:-:S05]  /*0b10*/  FADD R28, R28, -R2 ;  /* 0x800000021c1c7221 */ /* 0x008fca0000000000 */
[----:B------:R0:W-:Y:S04]  /*0b20*/  STG.E desc[UR10][R16.64], R28 ;  /* 0x0000001c10007986 */ /* 0x0001e8000c10190a */
[----:B--2---:R-:W0:Y:S01]  /*0b30*/  LDG.E R21, desc[UR10][R14.64+0x8] ;  /* 0x0000080a0e157981 */ /* 0x004e22000c1e1900 */
[----:B------:R-:W-:-:S04]  /*0b40*/  IMAD.WIDE R18, R6, 0x4, R16 ;  /* 0x0000000406127825 */ /* 0x000fc800078e0210 */
[----:B0-----:R-:W-:-:S05]  /*0b50*/  FADD R17, R21, -R2 ;  /* 0x8000000215117221 */ /* 0x001fca0000000000 */
[----:B------:R1:W-:Y:S04]  /*0b60*/  STG.E desc[UR10][R18.64], R17 ;  /* 0x0000001112007986 */ /* 0x0003e8000c10190a */
[----:B------:R-:W2:Y:S01]  /*0b70*/  LDG.E R23, desc[UR10][R14.64+0xc] ;  /* 0x00000c0a0e177981 */ /* 0x000ea2000c1e1900 */
[----:B------:R-:W-:Y:S01]  /*0b80*/  FFMA R10, R11, R11, R10 ;  /* 0x0000000b0b0a7223 */ /* 0x000fe2000000000a */
[----:B------:R-:W-:Y:S01]  /*0b90*/  IMAD.WIDE R20, R6, 0x4, R18 ;  /* 0x0000000406147825 */ /* 0x000fe200078e0212 */
[----:B------:R-:W-:-:S03]  /*0ba0*/  IADD3 R8, PT, PT, R8, 0x8, RZ ;  /* 0x0000000808087810 */ /* 0x000fc60007ffe0ff */
[----:B------:R-:W-:Y:S01]  /*0bb0*/  FFMA R10, R25, R25, R10 ;  /* 0x00000019190a7223 */ /* 0x000fe2000000000a */
[----:B------:R-:W-:Y:S01]  /*0bc0*/  IMAD R3, R6, 0x8, R3 ;  /* 0x0000000806037824 */ /* 0x000fe200078e0203 */
[----:B------:R-:W-:Y:S02]  /*0bd0*/  ISETP.NE.AND P0, PT, R8, RZ, PT ;  /* 0x000000ff0800720c */ /* 0x000fe40003f05270 */
[----:B------:R-:W-:Y:S01]  /*0be0*/  FFMA R10, R27, R27, R10 ;  /* 0x0000001b1b0a7223 */ /* 0x000fe2000000000a */
[----:B------:R-:W-:-:S03]  /*0bf0*/  IADD3 R9, PT, PT, R9, 0x8, RZ ;  /* 0x0000000809097810 */ /* 0x000fc60007ffe0ff */
[----:B------:R-:W-:-:S04]  /*0c00*/  FFMA R29, R29, R29, R10 ;  /* 0x0000001d1d1d7223 */ /* 0x000fc8000000000a */
[----:B------:R-:W-:-:S04]  /*0c10*/  FFMA R29, R26, R26, R29 ;  /* 0x0000001a1a1d7223 */ /* 0x000fc8000000001d */
[----:B------:R-:W-:-:S04]  /*0c20*/  FFMA R28, R28, R28, R29 ;  /* 0x0000001c1c1c7223 */ /* 0x000fc8000000001d */
[----:B------:R-:W-:Y:S01]  /*0c30*/  FFMA R28, R17, R17, R28 ;  /* 0x00000011111c7223 */ /* 0x000fe2000000001c */
[----:B--2---:R-:W-:-:S04]  /*0c40*/  FADD R23, R23, -R2 ;  /* 0x8000000217177221 */ /* 0x004fc80000000000 */
[----:B------:R-:W-:Y:S01]  /*0c50*/  FFMA R10, R23, R23, R28 ;  /* 0x00000017170a7223 */ /* 0x000fe2000000001c */
[----:B------:R1:W-:Y:S01]  /*0c60*/  STG.E desc[UR10][R20.64], R23 ;  /* 0x0000001714007986 */ /* 0x0003e2000c10190a */
[----:B------:R-:W-:Y:S05]  /*0c70*/  @P0 BRA `(.L_x_13) ;  /* 0xfffffffc00400947 */ /* 0x000fea000383ffff */
.L_x_12:
[----:B------:R-:W-:Y:S05]  /*0c80*/  @!P1 BRA `(.L_x_11) ;  /* 0x0000000000fc9947 */ /* 0x000fea0003800000 */
[----:B------:R-:W-:Y:S02]  /*0c90*/  ISETP.GE.U32.AND P0, PT, R24, 0x4, PT ;  /* 0x000000041800780c */ /* 0x000fe40003f06070 */
[----:B-1----:R-:W-:-:S04]  /*0ca0*/  LOP3.LUT R20, R5, 0x3, RZ, 0xc0, !PT ;  /* 0x0000000305147812 */ /* 0x002fc800078ec0ff */
[----:B------:R-:W-:-:S07]  /*0cb0*/  ISETP.NE.AND P1, PT, R20, RZ, PT ;  /* 0x000000ff1400720c */ /* 0x000fce0003f25270 */
[----:B------:R-:W-:Y:S06]  /*0cc0*/  @!P0 BRA `(.L_x_14) ;  /* 0x00000000006c8947 */ /* 0x000fec0003800000 */
[----:B------:R-:W0:Y:S01]  /*0cd0*/  LDC.64 R8, c[0x0][0x388] ;  /* 0x0000e200ff087b82 */ /* 0x000e220000000a00 */
[----:B------:R-:W-:-:S07]  /*0ce0*/  IADD3 R3, PT, PT, R4, R7, RZ ;  /* 0x0000000704037210 */ /* 0x000fce0007ffe0ff */
[----:B------:R-:W1:Y:S08]  /*0cf0*/  LDC R19, c[0x0][0x380] ;  /* 0x0000e000ff137b82 */ /* 0x000e700000000800 */
[----:B------:R-:W2:Y:S01]  /*0d00*/  LDC.64 R14, c[0x0][0x390] ;  /* 0x0000e400ff0e7b82 */ /* 0x000ea20000000a00 */
[----:B0-----:R-:W-:-:S05]  /*0d10*/  IMAD.WIDE R8, R3, 0x4, R8 ;  /* 0x0000000403087825 */ /* 0x001fca00078e0208 */
[----:B------:R-:W3:Y:S01]  /*0d20*/  LDG.E R3, desc[UR10][R8.64] ;  /* 0x0000000a08037981 */ /* 0x000ee2000c1e1900 */
[----:B-1----:R-:W-:-:S04]  /*0d30*/  IMAD R11, R7, R19, R0 ;  /* 0x00000013070b7224 */ /* 0x002fc800078e0200 */
[----:B--2---:R-:W-:-:S04]  /*0d40*/  IMAD.WIDE R14, R11, 0x4, R14 ;  /* 0x000000040b0e7825 */ /* 0x004fc800078e020e */
[----:B---3--:R-:W-:-:S05]  /*0d50*/  FADD R3, R3, -R2 ;  /* 0x8000000203037221 */ /* 0x008fca0000000000 */
[----:B------:R0:W-:Y:S04]  /*0d60*/  STG.E desc[UR10][R14.64], R3 ;  /* 0x000000030e007986 */ /* 0x0001e8000c10190a */
[----:B------:R-:W2:Y:S01]  /*0d70*/  LDG.E R11, desc[UR10][R8.64+0x4] ;  /* 0x0000040a080b7981 */ /* 0x000ea2000c1e1900 */
[----:B------:R-:W-:-:S04]  /*0d80*/  IMAD.WIDE R16, R19, 0x4, R14 ;  /* 0x0000000413107825 */ /* 0x000fc800078e020e */
[----:B--2---:R-:W-:-:S05]  /*0d90*/  FADD R6, R11, -R2 ;  /* 0x800000020b067221 */ /* 0x004fca0000000000 */
[----:B------:R1:W-:Y:S04]  /*0da0*/  STG.E desc[UR10][R16.64], R6 ;  /* 0x0000000610007986 */ /* 0x0003e8000c10190a */
[----:B------:R-:W2:Y:S01]  /*0db0*/  LDG.E R11, desc[UR10][R8.64+0x8] ;  /* 0x0000080a080b7981 */ /* 0x000ea2000c1e1900 */
[----:B------:R-:W-:-:S04]  /*0dc0*/  IMAD.WIDE R12, R19, 0x4, R16 ;  /* 0x00000004130c7825 */ /* 0x000fc800078e0210 */
[----:B--2---:R-:W-:-:S05]  /*0dd0*/  FADD R22, R11, -R2 ;  /* 0x800000020b167221 */ /* 0x004fca0000000000 */
[----:B------:R1:W-:Y:S04]  /*0de0*/  STG.E desc[UR10][R12.64], R22 ;  /* 0x000000160c007986 */ /* 0x0003e8000c10190a */
[----:B------:R-:W2:Y:S01]  /*0df0*/  LDG.E R11, desc[UR10][R8.64+0xc] ;  /* 0x00000c0a080b7981 */ /* 0x000ea2000c1e1900 */
[----:B------:R-:W-:-:S04]  /*0e00*/  IMAD.WIDE R18, R19, 0x4, R12 ;  /* 0x0000000413127825 */ /* 0x000fc800078e020c */
[----:B0-----:R-:W-:Y:S01]  /*0e10*/  FFMA R3, R3, R3, R10 ;  /* 0x0000000303037223 */ /* 0x001fe2000000000a */
[----:B------:R-:W-:-:S03]  /*0e20*/  IADD3 R7, PT, PT, R7, 0x4, RZ ;  /* 0x0000000407077810 */ /* 0x000fc60007ffe0ff */
[----:B------:R-:W-:-:S04]  /*0e30*/  FFMA R3, R6, R6, R3 ;  /* 0x0000000606037223 */ /* 0x000fc80000000003 */
[----:B------:R-:W-:Y:S01]  /*0e40*/  FFMA R3, R22, R22, R3 ;  /* 0x0000001616037223 */ /* 0x000fe20000000003 */
[----:B--2---:R-:W-:-:S04]  /*0e50*/  FADD R14, R11, -R2 ;  /* 0x800000020b0e7221 */ /* 0x004fc80000000000 */
[----:B------:R-:W-:Y:S01]  /*0e60*/  FFMA R10, R14, R14, R3 ;  /* 0x0000000e0e0a7223 */ /* 0x000fe20000000003 */
[----:B------:R1:W-:Y:S06]  /*0e70*/  STG.E desc[UR10][R18.64], R14 ;  /* 0x0000000e12007986 */ /* 0x0003ec000c10190a */
.L_x_14:
[----:B------:R-:W-:Y:S05]  /*0e80*/  @!P1 BRA `(.L_x_11) ;  /* 0x00000000007c9947 */ /* 0x000fea0003800000 */
[----:B------:R-:W-:-:S13]  /*0e90*/  ISETP.NE.AND P0, PT, R20, 0x1, PT ;  /* 0x000000011400780c */ /* 0x000fda0003f05270 */
[----:B------:R-:W0:Y:S01]  /*0ea0*/  @P0 LDC.64 R8, c[0x0][0x388] ;  /* 0x0000e200ff080b82 */ /* 0x000e220000000a00 */
[----:B-1----:R-:W-:-:S07]  /*0eb0*/  @P0 IADD3 R13, PT, PT, R4, R7, RZ ;  /* 0x00000007040d0210 */ /* 0x002fce0007ffe0ff */
[----:B------:R-:W1:Y:S01]  /*0ec0*/  @P0 LDC R15, c[0x0][0x380] ;  /* 0x0000e000ff0f0b82 */ /* 0x000e620000000800 */
[----:B0-----:R-:W-:-:S07]  /*0ed0*/  @P0 IMAD.WIDE R12, R13, 0x4, R8 ;  /* 0x000000040d0c0825 */ /* 0x001fce00078e0208 */
[----:B------:R-:W0:Y:S01]  /*0ee0*/  @P0 LDC.64 R8, c[0x0][0x390] ;  /* 0x0000e400ff080b82 */ /* 0x000e220000000a00 */
[----:B------:R-:W2:Y:S01]  /*0ef0*/  @P0 LDG.E R3, desc[UR10][R12.64] ;  /* 0x0000000a0c030981 */ /* 0x000ea2000c1e1900 */
[----:B-1----:R-:W-:-:S04]  /*0f00*/  @P0 IMAD R11, R7, R15, R0 ;  /* 0x0000000f070b0224 */ /* 0x002fc800078e0200 */
[----:B0-----:R-:W-:Y:S01]  /*0f10*/  @P0 IMAD.WIDE R8, R11, 0x4, R8 ;  /* 0x000000040b080825 */ /* 0x001fe200078e0208 */
[----:B------:R-:W-:-:S04]  /*0f20*/  LOP3.LUT R5, R5, 0x1, RZ, 0xc0, !PT ;  /* 0x0000000105057812 */ /* 0x000fc800078ec0ff */
[----:B------:R-:W-:-:S13]  /*0f30*/  ISETP.NE.U32.AND P1, PT, R5, 0x1, PT ;  /* 0x000000010500780c */ /* 0x000fda0003f25070 */
[----:B------:R-:W0:Y:S01]  /*0f40*/  @!P1 LDC.64 R16, c[0x0][0x388] ;  /* 0x0000e200ff109b82 */ /* 0x000e220000000a00 */
[----:B--2---:R-:W-:Y:S01]  /*0f50*/  @P0 FADD R3, R3, -R2 ;  /* 0x8000000203030221 */ /* 0x004fe20000000000 */
[----:B------:R-:W-:-:S06]  /*0f60*/  @P0 VIADD R7, R7, 0x2 ;  /* 0x0000000207070836 */ /* 0x000fcc0000000000 */
[----:B------:R-:W1:Y:S01]  /*0f70*/  @!P1 LDC R6, c[0x0][0x380] ;  /* 0x0000e000ff069b82 */ /* 0x000e620000000800 */
[----:B------:R2:W-:Y:S04]  /*0f80*/  @P0 STG.E desc[UR10][R8.64], R3 ;  /* 0x0000000308000986 */ /* 0x0005e8000c10190a */
[----:B------:R-:W3:Y:S01]  /*0f90*/  @P0 LDG.E R11, desc[UR10][R12.64+0x4] ;  /* 0x0000040a0c0b0981 */ /* 0x000ee2000c1e1900 */
[----:B------:R-:W-:Y:S01]  /*0fa0*/  @!P1 IADD3 R5, PT, PT, R4, R7, RZ ;  /* 0x0000000704059210 */ /* 0x000fe20007ffe0ff */
[----:B------:R-:W-:-:S04]  /*0fb0*/  @P0 IMAD.WIDE R14, R15, 0x4, R8 ;  /* 0x000000040f0e0825 */ /* 0x000fc800078e0208 */
[----:B0-----:R-:W-:Y:S01]  /*0fc0*/  @!P1 IMAD.WIDE R4, R5, 0x4, R16 ;  /* 0x0000000405049825 */ /* 0x001fe200078e0210 */
[----:B--2---:R-:W0:Y:S03]  /*0fd0*/  @!P1 LDC.64 R8, c[0x0][0x390] ;  /* 0x0000e400ff089b82 */ /* 0x004e260000000a00 */
[----:B---3--:R-:W-:-:S05]  /*0fe0*/  @P0 FADD R18, R11, -R2 ;  /* 0x800000020b120221 */ /* 0x008fca0000000000 */
[----:B------:R2:W-:Y:S04]  /*0ff0*/  @P0 STG.E desc[UR10][R14.64], R18 ;  /* 0x000000120e000986 */ /* 0x0005e8000c10190a */
[----:B------:R-:W3:Y:S01]  /*1000*/  @!P1 LDG.E R5, desc[UR10][R4.64] ;  /* 0x0000000a04059981 */ /* 0x000ee2000c1e1900 */
[----:B-1----:R-:W-:Y:S02]  /*1010*/  @!P1 IMAD R7, R7, R6, R0 ;  /* 0x0000000607079224 */ /* 0x002fe400078e0200 */
[----:B------:R-:W-:Y:S02]  /*1020*/  @P0 FFMA R3, R3, R3, R10 ;  /* 0x0000000303030223 */ /* 0x000fe4000000000a */
[----:B0-----:R-:W-:-:S04]  /*1030*/  @!P1 IMAD.WIDE R6, R7, 0x4, R8 ;  /* 0x0000000407069825 */ /* 0x001fc800078e0208 */
[----:B------:R-:W-:Y:S01]  /*1040*/  @P0 FFMA R10, R18, R18, R3 ;  /* 0x00000012120a0223 */ /* 0x000fe20000000003 */
[----:B---3--:R-:W-:-:S04]  /*1050*/  @!P1 FADD R9, R5, -R2 ;  /* 0x8000000205099221 */ /* 0x008fc80000000000 */
[----:B------:R-:W-:Y:S01]  /*1060*/  @!P1 FFMA R10, R9, R9, R10 ;  /* 0x00000009090a9223 */ /* 0x000fe2000000000a */
[----:B------:R2:W-:Y:S06]  /*1070*/  @!P1 STG.E desc[UR10][R6.64], R9 ;  /* 0x0000000906009986 */ /* 0x0005ec000c10190a */
.L_x_11:
[----:B------:R-:W-:Y:S01]  /*1080*/  IADD3 R2, PT, PT, R10, -0xd000000, RZ ;  /* 0xf30000000a027810 */ /* 0x000fe20007ffe0ff */
[----:B------:R0:W3:Y:S01]  /*1090*/  MUFU.RSQ R5, R10 ;  /* 0x0000000a00057308 */ /* 0x0000e20000001400 */
[----:B------:R-:W-:Y:S02]  /*10a0*/  BSSY.RECONVERGENT B0, `(.L_x_15) ;  /* 0x000000b000007945 */ /* 0x000fe40003800200 */
[----:B------:R-:W-:-:S13]  /*10b0*/  ISETP.GT.U32.AND P0, PT, R2, 0x727fffff, PT ;  /* 0x727fffff0200780c */ /* 0x000fda0003f04070 */
[----:B0-----:R-:W-:Y:S05]  /*10c0*/  @!P0 BRA `(.L_x_16) ;  /* 0x0000000000108947 */ /* 0x001fea0003800000 */
[----:B--2---:R-:W-:-:S07]  /*10d0*/  MOV R7, 0x10f0 ;  /* 0x000010f000077802 */ /* 0x004fce0000000f00 */
[----:B-1-3--:R-:W-:Y:S05]  /*10e0*/  CALL.REL.NOINC `($__internal_1_$__cuda_sm20_sqrt_rn_f32_slowpath) ;  /* 0x0000000400387944 */ /* 0x00afea0003c00000 */
[----:B------:R-:W-:Y:S01]  /*10f0*/  MOV R3, R4 ;  /* 0x0000000400037202 */ /* 0x000fe20000000f00 */
[----:B------:R-:W-:Y:S06]  /*1100*/  BRA `(.L_x_17) ;  /* 0x0000000000107947 */ /* 0x000fec0003800000 */
.L_x_16:
[C---:B---3--:R-:W-:Y:S01]  /*1110*/  FMUL.FTZ R3, R5.reuse, R10 ;  /* 0x0000000a05037220 */ /* 0x048fe20000410000 */
[----:B------:R-:W-:-:S03]  /*1120*/  FMUL.FTZ R2, R5, 0.5 ;  /* 0x3f00000005027820 */ /* 0x000fc60000410000 */
[----:B------:R-:W-:-:S04]  /*1130*/  FFMA R10, -R3, R3, R10 ;  /* 0x00000003030a7223 */ /* 0x000fc8000000010a */
[----:B------:R-:W-:-:S07]  /*1140*/  FFMA R3, R10, R2, R3 ;  /* 0x000000020a037223 */ /* 0x000fce0000000003 */
.L_x_17:
[----:B------:R-:W-:Y:S05]  /*1150*/  BSYNC.RECONVERGENT B0 ;  /* 0x0000000000007941 */ /* 0x000fea0003800200 */
.L_x_15:
[----:B------:R-:W-:Y:S01]  /*1160*/  IADD3 R2, PT, PT, R3, 0x1800000, RZ ;  /* 0x0180000003027810 */ /* 0x000fe20007ffe0ff */
[----:B------:R-:W-:Y:S03]  /*1170*/  BSSY.RECONVERGENT B0, `(.L_x_18) ;  /* 0x000000c000007945 */ /* 0x000fe60003800200 */
[----:B------:R-:W-:-:S04]  /*1180*/  LOP3.LUT R2, R2, 0x7f800000, RZ, 0xc0, !PT ;  /* 0x7f80000002027812 */ /* 0x000fc800078ec0ff */
[----:B------:R-:W-:-:S13]  /*1190*/  ISETP.GT.U32.AND P0, PT, R2, 0x1ffffff, PT ;  /* 0x01ffffff0200780c */ /* 0x000fda0003f04070 */
[----:B------:R-:W-:Y:S05]  /*11a0*/  @P0 BRA `(.L_x_19) ;  /* 0x0000000000100947 */ /* 0x000fea0003800000 */
[----:B------:R-:W-:-:S07]  /*11b0*/  MOV R4, 0x11d0 ;  /* 0x000011d000047802 */ /* 0x000fce0000000f00 */
[----:B-12---:R-:W-:Y:S05]  /*11c0*/  CALL.REL.NOINC `($__internal_0_$__cuda_sm20_rcp_rn_f32_slowpath) ;  /* 0x00000000002c7944 */ /* 0x006fea0003c00000 */
[----:B------:R-:W-:Y:S01]  /*11d0*/  IMAD.MOV.U32 R5, RZ, RZ, R2 ;  /* 0x000000ffff057224 */ /* 0x000fe200078e0002 */
[----:B------:R-:W-:Y:S06]  /*11e0*/  BRA `(.L_x_20) ;  /* 0x0000000000107947 */ /* 0x000fec0003800000 */
.L_x_19:
[----:B------:R-:W0:Y:S02]  /*11f0*/  MUFU.RCP R2, R3 ;  /* 0x0000000300027308 */ /* 0x000e240000001000 */
[----:B0-----:R-:W-:-:S04]  /*1200*/  FFMA R4, R2, R3, -1 ;  /* 0xbf80000002047423 */ /* 0x001fc80000000003 */
[----:B------:R-:W-:-:S04]  /*1210*/  FADD.FTZ R5, -R4, -RZ ;  /* 0x800000ff04057221 */ /* 0x000fc80000010100 */
[----:B------:R-:W-:-:S07]  /*1220*/  FFMA R5, R2, R5, R2 ;  /* 0x0000000502057223 */ /* 0x000fce0000000002 */
.L_x_20:
[----:B------:R-:W-:Y:S05]  /*1230*/  BSYNC.RECONVERGENT B0 ;  /* 0x0000000000007941 */ /* 0x000fea0003800200 */
.L_x_18:
[----:B------:R-:W0:Y:S02]  /*1240*/  LDC.64 R2, c[0x0][0x398] ;  /* 0x0000e600ff027b82 */ /* 0x000e240000000a00 */
[----:B0-----:R-:W-:-:S05]  /*1250*/  IMAD.WIDE R2, R0, 0x4, R2 ;  /* 0x0000000400027825 */ /* 0x001fca00078e0202 */
[----:B------:R-:W-:Y:S01]  /*1260*/  STG.E desc[UR10][R2.64], R5 ;  /* 0x0000000502007986 */ /* 0x000fe2000c10190a */
[----:B------:R-:W-:Y:S05]  /*1270*/  EXIT ;  /* 0x000000000000794d */ /* 0x000fea0003800000 */
        .weak           $__internal_0_$__cuda_sm20_rcp_rn_f32_slowpath
        .type           $__internal_0_$__cuda_sm20_rcp_rn_f32_slowpath,@function
        .size           $__internal_0_$__cuda_sm20_rcp_rn_f32_slowpath,($__internal_1_$__cuda_sm20_sqrt_rn_f32_slowpath - $__internal_0_$__cuda_sm20_rcp_rn_f32_slowpath)
$__internal_0_$__cuda_sm20_rcp_rn_f32_slowpath:
[----:B------:R-:W-:Y:S01]  /*1280*/  SHF.L.U32 R2, R3, 0x1, RZ ;  /* 0x0000000103027819 */ /* 0x000fe200000006ff */
[----:B------:R-:W-:Y:S03]  /*1290*/  BSSY.RECONVERGENT B1, `(.L_x_21) ;  /* 0x0000030000017945 */ /* 0x000fe60003800200 */
[----:B------:R-:W-:-:S04]  /*12a0*/  SHF.R.U32.HI R9, RZ, 0x18, R2 ;  /* 0x00000018ff097819 */ /* 0x000fc80000011602 */
[----:B------:R-:W-:-:S13]  /*12b0*/  ISETP.NE.U32.AND P0, PT, R9, RZ, PT ;  /* 0x000000ff0900720c */ /* 0x000fda0003f05070 */
[----:B------:R-:W-:Y:S05]  /*12c0*/  @P0 BRA `(.L_x_22) ;  /* 0x0000000000280947 */ /* 0x000fea0003800000 */
[----:B------:R-:W-:-:S04]  /*12d0*/  SHF.L.U32 R2, R3, 0x1, RZ ;  /* 0x0000000103027819 */ /* 0x000fc800000006ff */
[----:B------:R-:W-:-:S13]  /*12e0*/  ISETP.NE.AND P0, PT, R2, RZ, PT ;  /* 0x000000ff0200720c */ /* 0x000fda0003f05270 */
[----:B------:R-:W-:Y:S01]  /*12f0*/  @P0 FFMA R6, R3, 1.84467440737095516160e+19, RZ ;  /* 0x5f80000003060823 */ /* 0x000fe200000000ff */
[----:B------:R-:W-:Y:S08]  /*1300*/  @!P0 MUFU.RCP R5, R3 ;  /* 0x0000000300058308 */ /* 0x000ff00000001000 */
[----:B------:R-:W0:Y:S02]  /*1310*/  @P0 MUFU.RCP R7, R6 ;  /* 0x0000000600070308 */ /* 0x000e240000001000 */
[----:B0-----:R-:W-:-:S04]  /*1320*/  @P0 FFMA R2, R6, R7, -1 ;  /* 0xbf80000006020423 */ /* 0x001fc80000000007 */
[----:B------:R-:W-:-:S04]  /*1330*/  @P0 FADD.FTZ R2, -R2, -RZ ;  /* 0x800000ff02020221 */ /* 0x000fc80000010100 */
[----:B------:R-:W-:-:S04]  /*1340*/  @P0 FFMA R2, R7, R2, R7 ;  /* 0x0000000207020223 */ /* 0x000fc80000000007 */
[----:B------:R-:W-:Y:S01]  /*1350*/  @P0 FFMA R5, R2, 1.84467440737095516160e+19, RZ ;  /* 0x5f80000002050823 */ /* 0x000fe200000000ff */
[----:B------:R-:W-:Y:S06]  /*1360*/  BRA `(.L_x_23) ;  /* 0x0000000000887947 */ /* 0x000fec0003800000 */
.L_x_22:
[----:B------:R-:W-:-:S04]  /*1370*/  IADD3 R11, PT, PT, R9, -0xfd, RZ ;  /* 0xffffff03090b7810 */ /* 0x000fc80007ffe0ff */
[----:B------:R-:W-:-:S13]  /*1380*/  ISETP.GT.U32.AND P0, PT, R11, 0x1, PT ;  /* 0x000000010b00780c */ /* 0x000fda0003f04070 */
[----:B------:R-:W-:Y:S05]  /*1390*/  @P0 BRA `(.L_x_24) ;  /* 0x0000000000780947 */ /* 0x000fea0003800000 */
[----:B------:R-:W-:Y:S01]  /*13a0*/  LOP3.LUT R2, R3, 0x7fffff, RZ, 0xc0, !PT ;  /* 0x007fffff03027812 */ /* 0x000fe200078ec0ff */
[----:B------:R-:W-:-:S03]  /*13b0*/  HFMA2 R8, -RZ, RZ, 0, 1.78813934326171875e-07 ;  /* 0x00000003ff087431 */ /* 0x000fc600000001ff */
[----:B------:R-:W-:-:S04]  /*13c0*/  LOP3.LUT R2, R2, 0x3f800000, RZ, 0xfc, !PT ;  /* 0x3f80000002027812 */ /* 0x000fc800078efcff */
[----:B------:R-:W0:Y:S01]  /*13d0*/  MUFU.RCP R5, R2 ;  /* 0x0000000200057308 */ /* 0x000e220000001000 */
[----:B------:R-:W-:Y:S01]  /*13e0*/  SHF.L.U32 R8, R8, R11, RZ ;  /* 0x0000000b08087219 */ /* 0x000fe200000006ff */
[----:B0-----:R-:W-:-:S04]  /*13f0*/  FFMA R6, R2, R5, -1 ;  /* 0xbf80000002067423 */ /* 0x001fc80000000005 */
[----:B------:R-:W-:-:S04]  /*1400*/  FADD.FTZ R6, -R6, -RZ ;  /* 0x800000ff06067221 */ /* 0x000fc80000010100 */
[CCC-:B------:R-:W-:Y:S01]  /*1410*/  FFMA.RM R7, R5.reuse, R6.reuse, R5.reuse ;  /* 0x0000000605077223 */ /* 0x1c0fe20000004005 */
[----:B------:R-:W-:-:S04]  /*1420*/  FFMA.RP R6, R5, R6, R5 ;  /* 0x0000000605067223 */ /* 0x000fc80000008005 */
[C---:B------:R-:W-:Y:S02]  /*1430*/  LOP3.LUT R5, R7.reuse, 0x7fffff, RZ, 0xc0, !PT ;  /* 0x007fffff07057812 */ /* 0x040fe400078ec0ff */
[----:B------:R-:W-:Y:S02]  /*1440*/  FSETP.NEU.FTZ.AND P0, PT, R7, R6, PT ;  /* 0x000000060700720b */ /* 0x000fe40003f1d000 */
[----:B------:R-:W-:Y:S02]  /*1450*/  LOP3.LUT R5, R5, 0x800000, RZ, 0xfc, !PT ;  /* 0x0080000005057812 */ /* 0x000fe400078efcff */
[----:B------:R-:W-:Y:S02]  /*1460*/  SEL R6, RZ, 0xffffffff, !P0 ;  /* 0xffffffffff067807 */ /* 0x000fe40004000000 */
[----:B------:R-:W-:-:S03]  /*1470*/  LOP3.LUT R8, R8, R5, RZ, 0xc0, !PT ;  /* 0x0000000508087212 */ /* 0x000fc600078ec0ff */
[----:B------:R-:W-:Y:S01]  /*1480*/  IMAD.MOV R6, RZ, RZ, -R6 ;  /* 0x000000ffff067224 */ /* 0x000fe200078e0a06 */
[----:B------:R-:W-:-:S04]  /*1490*/  SHF.R.U32.HI R8, RZ, R11, R8 ;  /* 0x0000000bff087219 */ /* 0x000fc80000011608 */
[----:B------:R-:W-:Y:S02]  /*14a0*/  LOP3.LUT P1, RZ, R6, R11, R5, 0xf8, !PT ;  /* 0x0000000b06ff7212 */ /* 0x000fe4000782f805 */
[C---:B------:R-:W-:Y:S02]  /*14b0*/  LOP3.LUT P0, RZ, R8.reuse, 0x1, RZ, 0xc0, !PT ;  /* 0x0000000108ff7812 */ /* 0x040fe4000780c0ff */
[----:B------:R-:W-:-:S04]  /*14c0*/  LOP3.LUT P2, RZ, R8, 0x2, RZ, 0xc0, !PT ;  /* 0x0000000208ff7812 */ /* 0x000fc8000784c0ff */
[----:B------:R-:W-:Y:S02]  /*14d0*/  PLOP3.LUT P0, PT, P0, P1, P2, 0xe0, 0x0 ;  /* 0x000000000000781c */ /* 0x000fe40000703c20 */
[----:B------:R-:W-:Y:S02]  /*14e0*/  LOP3.LUT P1, RZ, R3, 0x7fffff, RZ, 0xc0, !PT ;  /* 0x007fffff03ff7812 */ /* 0x000fe4000782c0ff */
[----:B------:R-:W-:-:S04]  /*14f0*/  SEL R2, RZ, 0x1, !P0 ;  /* 0x00000001ff027807 */ /* 0x000fc80004000000 */
[----:B------:R-:W-:-:S04]  /*1500*/  IADD3 R2, PT, PT, -R2, RZ, RZ ;  /* 0x000000ff02027210 */ /* 0x000fc80007ffe1ff */
[----:B------:R-:W-:Y:S02]  /*1510*/  ISETP.GE.AND P0, PT, R2, RZ, PT ;  /* 0x000000ff0200720c */ /* 0x000fe40003f06270 */
[----:B------:R-:W-:-:S04]  /*1520*/  IADD3 R2, PT, PT, R9, -0xfc, RZ ;  /* 0xffffff0409027810 */ /* 0x000fc80007ffe0ff */
[----:B------:R-:W-:-:S07]  /*1530*/  SHF.R.U32.HI R2, RZ, R2, R5 ;  /* 0x00000002ff027219 */ /* 0x000fce0000011605 */
[----:B------:R-:W-:-:S04]  /*1540*/  @!P0 IADD3 R2, PT, PT, R2, 0x1, RZ ;  /* 0x0000000102028810 */ /* 0x000fc80007ffe0ff */
[----:B------:R-:W-:-:S04]  /*1550*/  @!P1 SHF.L.U32 R2, R2, 0x1, RZ ;  /* 0x0000000102029819 */ /* 0x000fc800000006ff */
[----:B------:R-:W-:Y:S01]  /*1560*/  LOP3.LUT R5, R2, 0x80000000, R3, 0xf8, !PT ;  /* 0x8000000002057812 */ /* 0x000fe200078ef803 */
[----:B------:R-:W-:Y:S06]  /*1570*/  BRA `(.L_x_23) ;  /* 0x0000000000047947 */ /* 0x000fec0003800000 */
.L_x_24:
[----:B------:R0:W1:Y:S02]  /*1580*/  MUFU.RCP R5, R3 ;  /* 0x0000000300057308 */ /* 0x0000640000001000 */
.L_x_23:
[----:B------:R-:W-:Y:S05]  /*1590*/  BSYNC.RECONVERGENT B1 ;  /* 0x0000000000017941 */ /* 0x000fea0003800200 */
.L_x_21:
[----:B-1----:R-:W-:Y:S01]  /*15a0*/  IMAD.MOV.U32 R2, RZ, RZ, R5 ;  /* 0x000000ffff027224 */ /* 0x002fe200078e0005 */
[----:B------:R-:W-:-:S04]  /*15b0*/  MOV R5, 0x0 ;  /* 0x0000000000057802 */ /* 0x000fc80000000f00 */
[----:B0-----:R-:W-:Y:S05]  /*15c0*/  RET.REL.NODEC R4 `(_Z27compute_means_and_normalizeiiPKfPfS1_) ;  /* 0xffffffe8048c7950 */ /* 0x001fea0003c3ffff */
        .weak           $__internal_1_$__cuda_sm20_sqrt_rn_f32_slowpath
        .type           $__internal_1_$__cuda_sm20_sqrt_rn_f32_slowpath,@function
        .size           $__internal_1_$__cuda_sm20_sqrt_rn_f32_slowpath,($__internal_2_$__cuda_sm3x_div_rn_noftz_f32_slowpath - $__internal_1_$__cuda_sm20_sqrt_rn_f32_slowpath)
$__internal_1_$__cuda_sm20_sqrt_rn_f32_slowpath:
[----:B------:R-:W-:-:S13]  /*15d0*/  LOP3.LUT P0, RZ, R10, 0x7fffffff, RZ, 0xc0, !PT ;  /* 0x7fffffff0aff7812 */ /* 0x000fda000780c0ff */
[----:B------:R-:W-:Y:S01]  /*15e0*/  @!P0 MOV R2, R10 ;  /* 0x0000000a00028202 */ /* 0x000fe20000000f00 */
[----:B------:R-:W-:Y:S06]  /*15f0*/  @!P0 BRA `(.L_x_25) ;  /* 0x0000000000408947 */ /* 0x000fec0003800000 */
[----:B------:R-:W-:-:S13]  /*1600*/  FSETP.GEU.FTZ.AND P0, PT, R10, RZ, PT ;  /* 0x000000ff0a00720b */ /* 0x000fda0003f1e000 */
[----:B------:R-:W-:Y:S01]  /*1610*/  @!P0 MOV R2, 0x7fffffff ;  /* 0x7fffffff00028802 */ /* 0x000fe20000000f00 */
[----:B------:R-:W-:Y:S06]  /*1620*/  @!P0 BRA `(.L_x_25) ;  /* 0x0000000000348947 */ /* 0x000fec0003800000 */
[----:B------:R-:W-:-:S13]  /*1630*/  FSETP.GTU.FTZ.AND P0, PT, |R10|, +INF , PT ;  /* 0x7f8000000a00780b */ /* 0x000fda0003f1c200 */
[----:B------:R-:W-:Y:S01]  /*1640*/  @P0 FADD.FTZ R2, R10, 1 ;  /* 0x3f8000000a020421 */ /* 0x000fe20000010000 */
[----:B------:R-:W-:Y:S06]  /*1650*/  @P0 BRA `(.L_x_25) ;  /* 0x0000000000280947 */ /* 0x000fec0003800000 */
[----:B------:R-:W-:-:S13]  /*1660*/  FSETP.NEU.FTZ.AND P0, PT, |R10|, +INF , PT ;  /* 0x7f8000000a00780b */ /* 0x000fda0003f1d200 */
[----:B------:R-:W-:-:S04]  /*1670*/  @P0 FFMA R3, R10, 1.84467440737095516160e+19, RZ ;  /* 0x5f8000000a030823 */ /* 0x000fc800000000ff */
[----:B------:R-:W0:Y:S02]  /*1680*/  @P0 MUFU.RSQ R2, R3 ;  /* 0x0000000300020308 */ /* 0x000e240000001400 */
[----:B0-----:R-:W-:Y:S01]  /*1690*/  @P0 FMUL.FTZ R4, R3, R2 ;  /* 0x0000000203040220 */ /* 0x001fe20000410000 */
[----:B------:R-:W-:Y:S01]  /*16a0*/  @P0 FMUL.FTZ R6, R2, 0.5 ;  /* 0x3f00000002060820 */ /* 0x000fe20000410000 */
[----:B------:R-:W-:Y:S02]  /*16b0*/  @!P0 MOV R2, R10 ;  /* 0x0000000a00028202 */ /* 0x000fe40000000f00 */
[----:B------:R-:W-:-:S04]  /*16c0*/  @P0 FADD.FTZ R5, -R4, -RZ ;  /* 0x800000ff04050221 */ /* 0x000fc80000010100 */
[----:B------:R-:W-:-:S04]  /*16d0*/  @P0 FFMA R5, R4, R5, R3 ;  /* 0x0000000504050223 */ /* 0x000fc80000000003 */
[----:B------:R-:W-:-:S04]  /*16e0*/  @P0 FFMA R5, R5, R6, R4 ;  /* 0x0000000605050223 */ /* 0x000fc80000000004 */
[----:B------:R-:W-:-:S07]  /*16f0*/  @P0 FMUL.FTZ R2, R5, 2.3283064365386962891e-10 ;  /* 0x2f80000005020820 */ /* 0x000fce0000410000 */
.L_x_25:
[----:B------:R-:W-:Y:S02]  /*1700*/  HFMA2 R3, -RZ, RZ, 0, 0 ;  /* 0x00000000ff037431 */ /* 0x000fe400000001ff */
[----:B------:R-:W-:Y:S01]  /*1710*/  IMAD.MOV.U32 R4, RZ, RZ, R2 ;  /* 0x000000ffff047224 */ /* 0x000fe200078e0002 */
[----:B------:R-:W-:-:S04]  /*1720*/  MOV R2, R7 ;  /* 0x0000000700027202 */ /* 0x000fc80000000f00 */
[----:B------:R-:W-:Y:S05]  /*1730*/  RET.REL.NODEC R2 `(_Z27compute_means_and_normalizeiiPKfPfS1_) ;  /* 0xffffffe802307950 */ /* 0x000fea0003c3ffff */
        .weak           $__internal_2_$__cuda_sm3x_div_rn_noftz_f32_slowpath
        .type           $__internal_2_$__cuda_sm3x_div_rn_noftz_f32_slowpath,@function
        .size           $__internal_2_$__cuda_sm3x_div_rn_noftz_f32_slowpath,(.L_x_40 - $__internal_2_$__cuda_sm3x_div_rn_noftz_f32_slowpath)
$__internal_2_$__cuda_sm3x_div_rn_noftz_f32_slowpath:
[----:B------:R-:W-:Y:S01]  /*1740*/  SHF.R.U32.HI R5, RZ, 0x17, R6 ;  /* 0x00000017ff057819 */ /* 0x000fe20000011606 */
[----:B------:R-:W-:Y:S01]  /*1750*/  BSSY.RECONVERGENT B1, `(.L_x_26) ;  /* 0x0000063000017945 */ /* 0x000fe20003800200 */
[----:B------:R-:W-:Y:S02]  /*1760*/  SHF.R.U32.HI R2, RZ, 0x17, R3 ;  /* 0x00000017ff027819 */ /* 0x000fe40000011603 */
[----:B------:R-:W-:Y:S02]  /*1770*/  LOP3.LUT R5, R5, 0xff, RZ, 0xc0, !PT ;  /* 0x000000ff05057812 */ /* 0x000fe400078ec0ff */
[----:B------:R-:W-:Y:S02]  /*1780*/  LOP3.LUT R10, R2, 0xff, RZ, 0xc0, !PT ;  /* 0x000000ff020a7812 */ /* 0x000fe400078ec0ff */
[----:B------:R-:W-:Y:S02]  /*1790*/  IADD3 R8, PT, PT, R5, -0x1, RZ ;  /* 0xffffffff05087810 */ /* 0x000fe40007ffe0ff */
[----:B------:R-:W-:-:S02]  /*17a0*/  IADD3 R9, PT, PT, R10, -0x1, RZ ;  /* 0xffffffff0a097810 */ /* 0x000fc40007ffe0ff */
[----:B------:R-:W-:-:S04]  /*17b0*/  ISETP.GT.U32.AND P0, PT, R8, 0xfd, PT ;  /* 0x000000fd0800780c */ /* 0x000fc80003f04070 */
[----:B------:R-:W-:-:S13]  /*17c0*/  ISETP.GT.U32.OR P0, PT, R9, 0xfd, P0 ;  /* 0x000000fd0900780c */ /* 0x000fda0000704470 */
[----:B------:R-:W-:Y:S01]  /*17d0*/  @!P0 IMAD.MOV.U32 R7, RZ, RZ, RZ ;  /* 0x000000ffff078224 */ /* 0x000fe200078e00ff */
[----:B------:R-:W-:Y:S06]  /*17e0*/  @!P0 BRA `(.L_x_27) ;  /* 0x0000000000608947 */ /* 0x000fec0003800000 */
[----:B------:R-:W-:Y:S02]  /*17f0*/  FSETP.GTU.FTZ.AND P0, PT, |R3|, +INF , PT ;  /* 0x7f8000000300780b */ /* 0x000fe40003f1c200 */
[----:B------:R-:W-:Y:S02]  /*1800*/  FSETP.GTU.FTZ.AND P1, PT, |R6|, +INF , PT ;  /* 0x7f8000000600780b */ /* 0x000fe40003f3c200 */
[----:B------:R-:W-:Y:S02]  /*1810*/  MOV R2, R6 ;  /* 0x0000000600027202 */ /* 0x000fe40000000f00 */
[----:B------:R-:W-:-:S13]  /*1820*/  PLOP3.LUT P0, PT, P0, P1, PT, 0xf8, 0x8f ;  /* 0x00000000008f781c */ /* 0x000fda0000703f70 */
[----:B------:R-:W-:Y:S05]  /*1830*/  @P0 BRA `(.L_x_28) ;  /* 0x00000004004c0947 */ /* 0x000fea0003800000 */
[----:B------:R-:W-:-:S13]  /*1840*/  LOP3.LUT P0, RZ, R6, 0x7fffffff, R3, 0xc8, !PT ;  /* 0x7fffffff06ff7812 */ /* 0x000fda000780c803 */
[----:B------:R-:W-:Y:S05]  /*1850*/  @!P0 BRA `(.L_x_29) ;  /* 0x00000004003c8947 */ /* 0x000fea0003800000 */
[C---:B------:R-:W-:Y:S02]  /*1860*/  FSETP.NEU.FTZ.AND P2, PT, |R3|.reuse, +INF , PT ;  /* 0x7f8000000300780b */ /* 0x040fe40003f5d200 */
[----:B------:R-:W-:Y:S02]  /*1870*/  FSETP.NEU.FTZ.AND P1, PT, |R2|, +INF , PT ;  /* 0x7f8000000200780b */ /* 0x000fe40003f3d200 */
[----:B------:R-:W-:-:S11]  /*1880*/  FSETP.NEU.FTZ.AND P0, PT, |R3|, +INF , PT ;  /* 0x7f8000000300780b */ /* 0x000fd60003f1d200 */
[----:B------:R-:W-:Y:S05]  /*1890*/  @!P1 BRA !P2, `(.L_x_29) ;  /* 0x00000004002c9947 */ /* 0x000fea0005000000 */
[----:B------:R-:W-:-:S04]  /*18a0*/  LOP3.LUT P2, RZ, R3, 0x7fffffff, RZ, 0xc0, !PT ;  /* 0x7fffffff03ff7812 */ /* 0x000fc8000784c0ff */
[----:B------:R-:W-:-:S13]  /*18b0*/  PLOP3.LUT P1, PT, P1, P2, PT, 0x2f, 0xf2 ;  /* 0x0000000000f2781c */ /* 0x000fda0000f24577 */
[----:B------:R-:W-:Y:S05]  /*18c0*/  @P1 BRA `(.L_x_30) ;  /* 0x0000000400181947 */ /* 0x000fea0003800000 */
[----:B------:R-:W-:-:S04]  /*18d0*/  LOP3.LUT P1, RZ, R6, 0x7fffffff, RZ, 0xc0, !PT ;  /* 0x7fffffff06ff7812 */ /* 0x000fc8000782c0ff */
[----:B------:R-:W-:-:S13]  /*18e0*/  PLOP3.LUT P0, PT, P0, P1, PT, 0x2f, 0xf2 ;  /* 0x0000000000f2781c */ /* 0x000fda0000702577 */
[----:B------:R-:W-:Y:S05]  /*18f0*/  @P0 BRA `(.L_x_31) ;  /* 0x0000000400000947 */ /* 0x000fea0003800000 */
[----:B------:R-:W-:Y:S02]  /*1900*/  ISETP.GE.AND P0, PT, R9, RZ, PT ;  /* 0x000000ff0900720c */ /* 0x000fe40003f06270 */
[----:B------:R-:W-:-:S11]  /*1910*/  ISETP.GE.AND P1, PT, R8, RZ, PT ;  /* 0x000000ff0800720c */ /* 0x000fd60003f26270 */
[----:B------:R-:W-:Y:S01]  /*1920*/  @P0 MOV R7, RZ ;  /* 0x000000ff00070202 */ /* 0x000fe20000000f00 */
[----:B------:R-:W-:Y:S01]  /*1930*/  @!P0 FFMA R3, R3, 1.84467440737095516160e+19, RZ ;  /* 0x5f80000003038823 */ /* 0x000fe200000000ff */
[----:B------:R-:W-:Y:S01]  /*1940*/  @!P0 MOV R7, 0xffffffc0 ;  /* 0xffffffc000078802 */ /* 0x000fe20000000f00 */
[----:B------:R-:W-:-:S03]  /*1950*/  @!P1 FFMA R6, R2, 1.84467440737095516160e+19, RZ ;  /* 0x5f80000002069823 */ /* 0x000fc600000000ff */
[----:B------:R-:W-:-:S07]  /*1960*/  @!P1 IADD3 R7, PT, PT, R7, 0x40, RZ ;  /* 0x0000004007079810 */ /* 0x000fce0007ffe0ff */
.L_x_27:
[----:B------:R-:W-:Y:S01]  /*1970*/  LEA R9, R5, 0xc0800000, 0x17 ;  /* 0xc080000005097811 */ /* 0x000fe200078eb8ff */
[----:B------:R-:W-:Y:S04]  /*1980*/  BSSY.RECONVERGENT B2, `(.L_x_32) ;  /* 0x0000036000027945 */ /* 0x000fe80003800200 */
[----:B------:R-:W-:Y:S01]  /*1990*/  IMAD.IADD R9, R6, 0x1, -R9 ;  /* 0x0000000106097824 */ /* 0x000fe200078e0a09 */
[----:B------:R-:W-:-:S03]  /*19a0*/  IADD3 R6, PT, PT, R10, -0x7f, RZ ;  /* 0xffffff810a067810 */ /* 0x000fc60007ffe0ff */
[----:B------:R-:W0:Y:S01]  /*19b0*/  MUFU.RCP R8, R9 ;  /* 0x0000000900087308 */ /* 0x000e220000001000 */
[----:B------:R-:W-:Y:S01]  /*19c0*/  FADD.FTZ R11, -R9, -RZ ;  /* 0x800000ff090b7221 */ /* 0x000fe20000010100 */
[C---:B------:R-:W-:Y:S01]  /*19d0*/  IMAD R2, R6.reuse, -0x800000, R3 ;  /* 0xff80000006027824 */ /* 0x040fe200078e0203 */
[----:B------:R-:W-:-:S04]  /*19e0*/  IADD3 R6, PT, PT, R6, 0x7f, -R5 ;  /* 0x0000007f06067810 */ /* 0x000fc80007ffe805 */
[----:B------:R-:W-:Y:S01]  /*19f0*/  IADD3 R6, PT, PT, R6, R7, RZ ;  /* 0x0000000706067210 */ /* 0x000fe20007ffe0ff */
[----:B0-----:R-:W-:-:S04]  /*1a00*/  FFMA R13, R8, R11, 1 ;  /* 0x3f800000080d7423 */ /* 0x001fc8000000000b */
[----:B------:R-:W-:-:S04]  /*1a10*/  FFMA R10, R8, R13, R8 ;  /* 0x0000000d080a7223 */ /* 0x000fc80000000008 */
[----:B------:R-:W-:-:S04]  /*1a20*/  FFMA R3, R2, R10, RZ ;  /* 0x0000000a02037223 */ /* 0x000fc800000000ff */
[----:B------:R-:W-:-:S04]  /*1a30*/  FFMA R8, R11, R3, R2 ;  /* 0x000000030b087223 */ /* 0x000fc80000000002 */
[----:B------:R-:W-:-:S04]  /*1a40*/  FFMA R13, R10, R8, R3 ;  /* 0x000000080a0d7223 */ /* 0x000fc80000000003 */
[----:B------:R-:W-:-:S04]  /*1a50*/  FFMA R8, R11, R13, R2 ;  /* 0x0000000d0b087223 */ /* 0x000fc80000000002 */
[----:B------:R-:W-:-:S05]  /*1a60*/  FFMA R2, R10, R8, R13 ;  /* 0x000000080a027223 */ /* 0x000fca000000000d */
[----:B------:R-:W-:-:S04]  /*1a70*/  SHF.R.U32.HI R3, RZ, 0x17, R2 ;  /* 0x00000017ff037819 */ /* 0x000fc80000011602 */
[----:B------:R-:W-:-:S04]  /*1a80*/  LOP3.LUT R3, R3, 0xff, RZ, 0xc0, !PT ;  /* 0x000000ff03037812 */ /* 0x000fc800078ec0ff */
[----:B------:R-:W-:-:S04]  /*1a90*/  IADD3 R7, PT, PT, R3, R6, RZ ;  /* 0x0000000603077210 */ /* 0x000fc80007ffe0ff */
[----:B------:R-:W-:-:S04]  /*1aa0*/  IADD3 R3, PT, PT, R7, -0x1, RZ ;  /* 0xffffffff07037810 */ /* 0x000fc80007ffe0ff */
[----:B------:R-:W-:-:S13]  /*1ab0*/  ISETP.GE.U32.AND P0, PT, R3, 0xfe, PT ;  /* 0x000000fe0300780c */ /* 0x000fda0003f06070 */
[----:B------:R-:W-:Y:S05]  /*1ac0*/  @!P0 BRA `(.L_x_33) ;  /* 0x0000000000808947 */ /* 0x000fea0003800000 */
[----:B------:R-:W-:-:S13]  /*1ad0*/  ISETP.GT.AND P0, PT, R7, 0xfe, PT ;  /* 0x000000fe0700780c */ /* 0x000fda0003f04270 */
[----:B------:R-:W-:Y:S05]  /*1ae0*/  @P0 BRA `(.L_x_34) ;  /* 0x00000000006c0947 */ /* 0x000fea0003800000 */
[----:B------:R-:W-:-:S13]  /*1af0*/  ISETP.GE.AND P0, PT, R7, 0x1, PT ;  /* 0x000000010700780c */ /* 0x000fda0003f06270 */
[----:B------:R-:W-:Y:S05]  /*1b00*/  @P0 BRA `(.L_x_35) ;  /* 0x0000000000740947 */ /* 0x000fea0003800000 */
[----:B------:R-:W-:Y:S02]  /*1b10*/  ISETP.GE.AND P0, PT, R7, -0x18, PT ;  /* 0xffffffe80700780c */ /* 0x000fe40003f06270 */
[----:B------:R-:W-:-:S11]  /*1b20*/  LOP3.LUT R2, R2, 0x80000000, RZ, 0xc0, !PT ;  /* 0x8000000002027812 */ /* 0x000fd600078ec0ff */
[----:B------:R-:W-:Y:S05]  /*1b30*/  @!P0 BRA `(.L_x_35) ;  /* 0x0000000000688947 */ /* 0x000fea0003800000 */
[CCC-:B------:R-:W-:Y:S01]  /*1b40*/  FFMA.RZ R3, R10.reuse, R8.reuse, R13.reuse ;  /* 0x000000080a037223 */ /* 0x1c0fe2000000c00d */
[CCC-:B------:R-:W-:Y:S01]  /*1b50*/  FFMA.RM R6, R10.reuse, R8.reuse, R13.reuse ;  /* 0x000000080a067223 */ /* 0x1c0fe2000000400d */
[C---:B------:R-:W-:Y:S02]  /*1b60*/  ISETP.NE.AND P2, PT, R7.reuse, RZ, PT ;  /* 0x000000ff0700720c */ /* 0x040fe40003f45270 */
[----:B------:R-:W-:Y:S02]  /*1b70*/  ISETP.NE.AND P1, PT, R7, RZ, PT ;  /* 0x000000ff0700720c */ /* 0x000fe40003f25270 */
[----:B------:R-:W-:Y:S01]  /*1b80*/  LOP3.LUT R5, R3, 0x7fffff, RZ, 0xc0, !PT ;  /* 0x007fffff03057812 */ /* 0x000fe200078ec0ff */
[----:B------:R-:W-:Y:S01]  /*1b90*/  FFMA.RP R3, R10, R8, R13 ;  /* 0x000000080a037223 */ /* 0x000fe2000000800d */
[C---:B------:R-:W-:Y:S01]  /*1ba0*/  VIADD R8, R7.reuse, 0x20 ;  /* 0x0000002007087836 */ /* 0x040fe20000000000 */
[----:B------:R-:W-:Y:S02]  /*1bb0*/  IADD3 R7, PT, PT, -R7, RZ, RZ ;  /* 0x000000ff07077210 */ /* 0x000fe40007ffe1ff */
[----:B------:R-:W-:-:S02]  /*1bc0*/  LOP3.LUT R5, R5, 0x800000, RZ, 0xfc, !PT ;  /* 0x0080000005057812 */ /* 0x000fc400078efcff */
[----:B------:R-:W-:Y:S02]  /*1bd0*/  FSETP.NEU.FTZ.AND P0, PT, R3, R6, PT ;  /* 0x000000060300720b */ /* 0x000fe40003f1d000 */
[----:B------:R-:W-:Y:S02]  /*1be0*/  SHF.L.U32 R8, R5, R8, RZ ;  /* 0x0000000805087219 */ /* 0x000fe400000006ff */
[----:B------:R-:W-:Y:S02]  /*1bf0*/  SEL R6, R7, RZ, P2 ;  /* 0x000000ff07067207 */ /* 0x000fe40001000000 */
[----:B------:R-:W-:Y:S02]  /*1c00*/  ISETP.NE.AND P1, PT, R8, RZ, P1 ;  /* 0x000000ff0800720c */ /* 0x000fe40000f25270 */
[----:B------:R-:W-:Y:S02]  /*1c10*/  SHF.R.U32.HI R6, RZ, R6, R5 ;  /* 0x00000006ff067219 */ /* 0x000fe40000011605 */
[----:B------:R-:W-:-:S02]  /*1c20*/  PLOP3.LUT P0, PT, P0, P1, PT, 0xf8, 0x8f ;  /* 0x00000000008f781c */ /* 0x000fc40000703f70 */
[----:B------:R-:W-:Y:S02]  /*1c30*/  SHF.R.U32.HI R8, RZ, 0x1, R6 ;  /* 0x00000001ff087819 */ /* 0x000fe40000011606 */
[----:B------:R-:W-:-:S04]  /*1c40*/  SEL R3, RZ, 0x1, !P0 ;  /* 0x00000001ff037807 */ /* 0x000fc80004000000 */
[----:B------:R-:W-:-:S04]  /*1c50*/  LOP3.LUT R3, R3, 0x1, R8, 0xf8, !PT ;  /* 0x0000000103037812 */ /* 0x000fc800078ef808 */
[----:B------:R-:W-:-:S04]  /*1c60*/  LOP3.LUT R3, R3, R6, RZ, 0xc0, !PT ;  /* 0x0000000603037212 */ /* 0x000fc800078ec0ff */
[----:B------:R-:W-:-:S04]  /*1c70*/  IADD3 R3, PT, PT, R8, R3, RZ ;  /* 0x0000000308037210 */ /* 0x000fc80007ffe0ff */
[----:B------:R-:W-:Y:S01]  /*1c80*/  LOP3.LUT R2, R3, R2, RZ, 0xfc, !PT ;  /* 0x0000000203027212 */ /* 0x000fe200078efcff */
[----:B------:R-:W-:Y:S06]  /*1c90*/  BRA `(.L_x_35) ;  /* 0x0000000000107947 */ /* 0x000fec0003800000 */
.L_x_34:
[----:B------:R-:W-:-:S04]  /*1ca0*/  LOP3.LUT R2, R2, 0x80000000, RZ, 0xc0, !PT ;  /* 0x8000000002027812 */ /* 0x000fc800078ec0ff */
[----:B------:R-:W-:Y:S01]  /*1cb0*/  LOP3.LUT R2, R2, 0x7f800000, RZ, 0xfc, !PT ;  /* 0x7f80000002027812 */ /* 0x000fe200078efcff */
[----:B------:R-:W-:Y:S06]  /*1cc0*/  BRA `(.L_x_35) ;  /* 0x0000000000047947 */ /* 0x000fec0003800000 */
.L_x_33:
[----:B------:R-:W-:-:S07]  /*1cd0*/  LEA R2, R6, R2, 0x17 ;  /* 0x0000000206027211 */ /* 0x000fce00078eb8ff */
.L_x_35:
[----:B------:R-:W-:Y:S05]  /*1ce0*/  BSYNC.RECONVERGENT B2 ;  /* 0x0000000000027941 */ /* 0x000fea0003800200 */
.L_x_32:
[----:B------:R-:W-:Y:S05]  /*1cf0*/  BRA `(.L_x_36) ;  /* 0x0000000000207947 */ /* 0x000fea0003800000 */
.L_x_31:
[----:B------:R-:W-:-:S04]  /*1d00*/  LOP3.LUT R2, R6, 0x80000000, R3, 0x48, !PT ;  /* 0x8000000006027812 */ /* 0x000fc800078e4803 */
[----:B------:R-:W-:Y:S01]  /*1d10*/  LOP3.LUT R2, R2, 0x7f800000, RZ, 0xfc, !PT ;  /* 0x7f80000002027812 */ /* 0x000fe200078efcff */
[----:B------:R-:W-:Y:S06]  /*1d20*/  BRA `(.L_x_36) ;  /* 0x0000000000147947 */ /* 0x000fec0003800000 */
.L_x_30:
[----:B------:R-:W-:Y:S01]  /*1d30*/  LOP3.LUT R2, R6, 0x80000000, R3, 0x48, !PT ;  /* 0x8000000006027812 */ /* 0x000fe200078e4803 */
[----:B------:R-:W-:Y:S06]  /*1d40*/  BRA `(.L_x_36) ;  /* 0x00000000000c7947 */ /* 0x000fec0003800000 */
.L_x_29:
[----:B------:R-:W0:Y:S01]  /*1d50*/  MUFU.RSQ R2, -QNAN ;  /* 0xffc0000000027908 */ /* 0x000e220000001400 */
[----:B------:R-:W-:Y:S05]  /*1d60*/  BRA `(.L_x_36) ;  /* 0x0000000000047947 */ /* 0x000fea0003800000 */
.L_x_28:
[----:B------:R-:W-:-:S07]  /*1d70*/  FADD.FTZ R2, R3, R2 ;  /* 0x0000000203027221 */ /* 0x000fce0000010000 */
.L_x_36:
[----:B------:R-:W-:Y:S05]  /*1d80*/  BSYNC.RECONVERGENT B1 ;  /* 0x0000000000017941 */ /* 0x000fea0003800200 */
.L_x_26:
[----:B------:R-:W-:-:S04]  /*1d90*/  HFMA2 R5, -RZ, RZ, 0, 0 ;  /* 0x00000000ff057431 */ /* 0x000fc800000001ff */
[----:B0-----:R-:W-:Y:S05]  /*1da0*/  RET.REL.NODEC R4 `(_Z27compute_means_and_normalizeiiPKfPfS1_) ;  /* 0xffffffe004947950 */ /* 0x001fea0003c3ffff */
.L_x_37:
        /* <DEDUP_REMOVED lines=13> */
.L_x_40:


//--------------------- .nv.shared.reserved.0     --------------------------
	.section	.nv.shared.reserved.0,"aw",@nobits
	.weak		__nv_reservedSMEM_offset_0_alias
	.size		__nv_reservedSMEM_offset_0_alias, 0, 64
	.other		__nv_reservedSMEM_offset_0_alias,@"STO_CUDA_RESERVED_SHARED STV_DEFAULT"
__nv_reservedSMEM_offset_0_alias:
	.zero		0
	.zero		64


//--------------------- .nv.constant0._Z20compute_correlationsiiPKfS0_Pf --------------------------
	.section	.nv.constant0._Z20compute_correlationsiiPKfS0_Pf,"a",@progbits
	.sectionflags	@""
	.align	4
.nv.constant0._Z20compute_correlationsiiPKfS0_Pf:
	.zero		928


//--------------------- .nv.constant0._Z27compute_means_and_normalizeiiPKfPfS1_ --------------------------
	.section	.nv.constant0._Z27compute_means_and_normalizeiiPKfPfS1_,"a",@progbits
	.sectionflags	@""
	.align	4
.nv.constant0._Z27compute_means_and_normalizeiiPKfPfS1_:
	.zero		928


//--------------------- SYMBOLS --------------------------

	.type		.nv.reservedSmem.offset0,@object
	.size		.nv.reservedSmem.offset0,0x4
